	.target	sm_80

	.elftype	@"ET_EXEC"


//--------------------- .note.nv.tkinfo           --------------------------
	.section	.note.nv.tkinfo,"",@"SHT_NOTE"
	.sectionflags	@"SHF_NOTE_NV_TKINFO"
	.tkinfo
        /*0018*/ 	.word	0x00000002
        /*0030*/ 	.string	""
        /*0030*/ 	.string	"ptxas"
        /*0030*/ 	.string	"Cuda compilation tools, release 13.0, V13.0.88"
        /*0030*/ 	.string	"Build cuda_13.0.r13.0/compiler.36424714_0"
        /*0030*/ 	.string	"-v  -suppress-debug-info  -lineinfo  -arch sm_80 "



//--------------------- .note.nv.cuinfo           --------------------------
	.section	.note.nv.cuinfo,"",@"SHT_NOTE"
	.sectionflags	@"SHF_NOTE_NV_CUINFO"
        /*0018*/ 	.short	0x0002
        /*001a*/ 	.short	0x0050
        /*001c*/ 	.short	0x0082
	.zero		2


//--------------------- .nv.info                  --------------------------
	.section	.nv.info,"",@"SHT_CUDA_INFO"
	.align	4


	//----- nvinfo : EIATTR_REGCOUNT
	.align		4
        /*0000*/ 	.byte	0x04, 0x2f
        /*0002*/ 	.short	(.L_2 - .L_1)
	.align		4
.L_1:
        /*0004*/ 	.word	index@(attn_fwd)
        /*0008*/ 	.word	0x000000ff


	//----- nvinfo : EIATTR_FRAME_SIZE
	.align		4
.L_2:
        /*000c*/ 	.byte	0x04, 0x11
        /*000e*/ 	.short	(.L_4 - .L_3)
	.align		4
.L_3:
        /*0010*/ 	.word	index@(attn_fwd)
        /*0014*/ 	.word	0x000002b0


	//----- nvinfo : EIATTR_MIN_STACK_SIZE
	.align		4
.L_4:
        /*0018*/ 	.byte	0x04, 0x12
        /*001a*/ 	.short	(.L_6 - .L_5)
	.align		4
.L_5:
        /*001c*/ 	.word	index@(attn_fwd)
        /*0020*/ 	.word	0x000002b0
.L_6:


//--------------------- .nv.info.attn_fwd         --------------------------
	.section	.nv.info.attn_fwd,"",@"SHT_CUDA_INFO"
	.sectionflags	@""
	.align	4


	//----- nvinfo : EIATTR_CUDA_API_VERSION
	.align		4
        /*0000*/ 	.byte	0x04, 0x37
        /*0002*/ 	.short	(.L_8 - .L_7)
.L_7:
        /*0004*/ 	.word	0x00000082


	//----- nvinfo : EIATTR_SW2861232_WAR
	.align		4
.L_8:
        /*0008*/ 	.byte	0x01, 0x35
	.zero		2


	//----- nvinfo : EIATTR_PARAM_CBANK
	.align		4
        /*000c*/ 	.byte	0x04, 0x0a
        /*000e*/ 	.short	(.L_10 - .L_9)
	.align		4
.L_9:
        /*0010*/ 	.word	index@(.nv.constant0.attn_fwd)
        /*0014*/ 	.short	0x0160
        /*0016*/ 	.short	0x0088


	//----- nvinfo : EIATTR_CBANK_PARAM_SIZE
	.align		4
.L_10:
        /*0018*/ 	.byte	0x03, 0x19
        /*001a*/ 	.short	0x0088


	//----- nvinfo : EIATTR_KPARAM_INFO
	.align		4
        /*001c*/ 	.byte	0x04, 0x17
        /*001e*/ 	.short	(.L_12 - .L_11)
.L_11:
        /*0020*/ 	.word	0x00000000
        /*0024*/ 	.short	0x0019
        /*0026*/ 	.short	0x0080
        /*0028*/ 	.byte	0x00, 0xf4, 0x21, 0x00


	//----- nvinfo : EIATTR_KPARAM_INFO
	.align		4
.L_12:
        /*002c*/ 	.byte	0x04, 0x17
        /*002e*/ 	.short	(.L_14 - .L_13)
.L_13:
        /*0030*/ 	.word	0x00000000
        /*0034*/ 	.short	0x0018
        /*0036*/ 	.short	0x0078
        /*0038*/ 	.byte	0x00, 0xf4, 0x21, 0x00


	//----- nvinfo : EIATTR_KPARAM_INFO
	.align		4
.L_14:
        /*003c*/ 	.byte	0x04, 0x17
        /*003e*/ 	.short	(.L_16 - .L_15)
.L_15:
        /*0040*/ 	.word	0x00000000
        /*0044*/ 	.short	0x0017
        /*0046*/ 	.short	0x0070
        /*0048*/ 	.byte	0x00, 0xf0, 0x11, 0x00


	//----- nvinfo : EIATTR_KPARAM_INFO
	.align		4
.L_16:
        /*004c*/ 	.byte	0x04, 0x17
        /*004e*/ 	.short	(.L_18 - .L_17)
.L_17:
        /*0050*/ 	.word	0x00000000
        /*0054*/ 	.short	0x0016
        /*0056*/ 	.short	0x006c
        /*0058*/ 	.byte	0x00, 0xf0, 0x11, 0x00


	//----- nvinfo : EIATTR_KPARAM_INFO
	.align		4
.L_18:
        /*005c*/ 	.byte	0x04, 0x17
        /*005e*/ 	.short	(.L_20 - .L_19)
.L_19:
        /*0060*/ 	.word	0x00000000
        /*0064*/ 	.short	0x0015
        /*0066*/ 	.short	0x0068
        /*0068*/ 	.byte	0x00, 0xf0, 0x11, 0x00


	//----- nvinfo : EIATTR_KPARAM_INFO
	.align		4
.L_20:
        /*006c*/ 	.byte	0x04, 0x17
        /*006e*/ 	.short	(.L_22 - .L_21)
.L_21:
        /*0070*/ 	.word	0x00000000
        /*0074*/ 	.short	0x0014
        /*0076*/ 	.short	0x0064
        /*0078*/ 	.byte	0x00, 0xf0, 0x11, 0x00


	//----- nvinfo : EIATTR_KPARAM_INFO
	.align		4
.L_22:
        /*007c*/ 	.byte	0x04, 0x17
        /*007e*/ 	.short	(.L_24 - .L_23)
.L_23:
        /*0080*/ 	.word	0x00000000
        /*0084*/ 	.short	0x0013
        /*0086*/ 	.short	0x0060
        /*0088*/ 	.byte	0x00, 0xf0, 0x11, 0x00


	//----- nvinfo : EIATTR_KPARAM_INFO
	.align		4
.L_24:
        /*008c*/ 	.byte	0x04, 0x17
        /*008e*/ 	.short	(.L_26 - .L_25)
.L_25:
        /*0090*/ 	.word	0x00000000
        /*0094*/ 	.short	0x0012
        /*0096*/ 	.short	0x005c
        /*0098*/ 	.byte	0x00, 0xf0, 0x11, 0x00


	//----- nvinfo : EIATTR_KPARAM_INFO
	.align		4
.L_26:
        /*009c*/ 	.byte	0x04, 0x17
        /*009e*/ 	.short	(.L_28 - .L_27)
.L_27:
        /*00a0*/ 	.word	0x00000000
        /*00a4*/ 	.short	0x0011
        /*00a6*/ 	.short	0x0058
        /*00a8*/ 	.byte	0x00, 0xf0, 0x11, 0x00


	//----- nvinfo : EIATTR_KPARAM_INFO
	.align		4
.L_28:
        /*00ac*/ 	.byte	0x04, 0x17
        /*00ae*/ 	.short	(.L_30 - .L_29)
.L_29:
        /*00b0*/ 	.word	0x00000000
        /*00b4*/ 	.short	0x0010
        /*00b6*/ 	.short	0x0054
        /*00b8*/ 	.byte	0x00, 0xf0, 0x11, 0x00


	//----- nvinfo : EIATTR_KPARAM_INFO
	.align		4
.L_30:
        /*00bc*/ 	.byte	0x04, 0x17
        /*00be*/ 	.short	(.L_32 - .L_31)
.L_31:
        /*00c0*/ 	.word	0x00000000
        /*00c4*/ 	.short	0x000f
        /*00c6*/ 	.short	0x0050
        /*00c8*/ 	.byte	0x00, 0xf0, 0x11, 0x00


	//----- nvinfo : EIATTR_KPARAM_INFO
	.align		4
.L_32:
        /*00cc*/ 	.byte	0x04, 0x17
        /*00ce*/ 	.short	(.L_34 - .L_33)
.L_33:
        /*00d0*/ 	.word	0x00000000
        /*00d4*/ 	.short	0x000e
        /*00d6*/ 	.short	0x004c
        /*00d8*/ 	.byte	0x00, 0xf0, 0x11, 0x00


	//----- nvinfo : EIATTR_KPARAM_INFO
	.align		4
.L_34:
        /*00dc*/ 	.byte	0x04, 0x17
        /*00de*/ 	.short	(.L_36 - .L_35)
.L_35:
        /*00e0*/ 	.word	0x00000000
        /*00e4*/ 	.short	0x000d
        /*00e6*/ 	.short	0x0048
        /*00e8*/ 	.byte	0x00, 0xf0, 0x11, 0x00


	//----- nvinfo : EIATTR_KPARAM_INFO
	.align		4
.L_36:
        /*00ec*/ 	.byte	0x04, 0x17
        /*00ee*/ 	.short	(.L_38 - .L_37)
.L_37:
        /*00f0*/ 	.word	0x00000000
        /*00f4*/ 	.short	0x000c
        /*00f6*/ 	.short	0x0044
        /*00f8*/ 	.byte	0x00, 0xf0, 0x11, 0x00


	//----- nvinfo : EIATTR_KPARAM_INFO
	.align		4
.L_38:
        /*00fc*/ 	.byte	0x04, 0x17
        /*00fe*/ 	.short	(.L_40 - .L_39)
.L_39:
        /*0100*/ 	.word	0x00000000
        /*0104*/ 	.short	0x000b
        /*0106*/ 	.short	0x0040
        /*0108*/ 	.byte	0x00, 0xf0, 0x11, 0x00


	//----- nvinfo : EIATTR_KPARAM_INFO
	.align		4
.L_40:
        /*010c*/ 	.byte	0x04, 0x17
        /*010e*/ 	.short	(.L_42 - .L_41)
.L_41:
        /*0110*/ 	.word	0x00000000
        /*0114*/ 	.short	0x000a
        /*0116*/ 	.short	0x003c
        /*0118*/ 	.byte	0x00, 0xf0, 0x11, 0x00


	//----- nvinfo : EIATTR_KPARAM_INFO
	.align		4
.L_42:
        /*011c*/ 	.byte	0x04, 0x17
        /*011e*/ 	.short	(.L_44 - .L_43)
.L_43:
        /*0120*/ 	.word	0x00000000
        /*0124*/ 	.short	0x0009
        /*0126*/ 	.short	0x0038
        /*0128*/ 	.byte	0x00, 0xf0, 0x11, 0x00


	//----- nvinfo : EIATTR_KPARAM_INFO
	.align		4
.L_44:
        /*012c*/ 	.byte	0x04, 0x17
        /*012e*/ 	.short	(.L_46 - .L_45)
.L_45:
        /*0130*/ 	.word	0x00000000
        /*0134*/ 	.short	0x0008
        /*0136*/ 	.short	0x0034
        /*0138*/ 	.byte	0x00, 0xf0, 0x11, 0x00


	//----- nvinfo : EIATTR_KPARAM_INFO
	.align		4
.L_46:
        /*013c*/ 	.byte	0x04, 0x17
        /*013e*/ 	.short	(.L_48 - .L_47)
.L_47:
        /*0140*/ 	.word	0x00000000
        /*0144*/ 	.short	0x0007
        /*0146*/ 	.short	0x0030
        /*0148*/ 	.byte	0x00, 0xf0, 0x11, 0x00


	//----- nvinfo : EIATTR_KPARAM_INFO
	.align		4
.L_48:
        /*014c*/ 	.byte	0x04, 0x17
        /*014e*/ 	.short	(.L_50 - .L_49)
.L_49:
        /*0150*/ 	.word	0x00000000
        /*0154*/ 	.short	0x0006
        /*0156*/ 	.short	0x002c
        /*0158*/ 	.byte	0x00, 0xf0, 0x11, 0x00


	//----- nvinfo : EIATTR_KPARAM_INFO
	.align		4
.L_50:
        /*015c*/ 	.byte	0x04, 0x17
        /*015e*/ 	.short	(.L_52 - .L_51)
.L_51:
        /*0160*/ 	.word	0x00000000
        /*0164*/ 	.short	0x0005
        /*0166*/ 	.short	0x0028
        /*0168*/ 	.byte	0x00, 0xf0, 0x11, 0x00


	//----- nvinfo : EIATTR_KPARAM_INFO
	.align		4
.L_52:
        /*016c*/ 	.byte	0x04, 0x17
        /*016e*/ 	.short	(.L_54 - .L_53)
.L_53:
        /*0170*/ 	.word	0x00000000
        /*0174*/ 	.short	0x0004
        /*0176*/ 	.short	0x0020
        /*0178*/ 	.byte	0x00, 0xf4, 0x21, 0x00


	//----- nvinfo : EIATTR_KPARAM_INFO
	.align		4
.L_54:
        /*017c*/ 	.byte	0x04, 0x17
        /*017e*/ 	.short	(.L_56 - .L_55)
.L_55:
        /*0180*/ 	.word	0x00000000
        /*0184*/ 	.short	0x0003
        /*0186*/ 	.short	0x0018
        /*0188*/ 	.byte	0x00, 0xf4, 0x21, 0x00


	//----- nvinfo : EIATTR_KPARAM_INFO
	.align		4
.L_56:
        /*018c*/ 	.byte	0x04, 0x17
        /*018e*/ 	.short	(.L_58 - .L_57)
.L_57:
        /*0190*/ 	.word	0x00000000
        /*0194*/ 	.short	0x0002
        /*0196*/ 	.short	0x0010
        /*0198*/ 	.byte	0x00, 0xf4, 0x21, 0x00


	//----- nvinfo : EIATTR_KPARAM_INFO
	.align		4
.L_58:
        /*019c*/ 	.byte	0x04, 0x17
        /*019e*/ 	.short	(.L_60 - .L_59)
.L_59:
        /*01a0*/ 	.word	0x00000000
        /*01a4*/ 	.short	0x0001
        /*01a6*/ 	.short	0x0008
        /*01a8*/ 	.byte	0x00, 0xf4, 0x21, 0x00


	//----- nvinfo : EIATTR_KPARAM_INFO
	.align		4
.L_60:
        /*01ac*/ 	.byte	0x04, 0x17
        /*01ae*/ 	.short	(.L_62 - .L_61)
.L_61:
        /*01b0*/ 	.word	0x00000000
        /*01b4*/ 	.short	0x0000
        /*01b6*/ 	.short	0x0000
        /*01b8*/ 	.byte	0x00, 0xf4, 0x21, 0x00


	//----- nvinfo : EIATTR_MAXREG_COUNT
	.align		4
.L_62:
        /*01bc*/ 	.byte	0x03, 0x1b
        /*01be*/ 	.short	0x00ff


	//----- nvinfo : EIATTR_NUM_BARRIERS
	.align		4
        /*01c0*/ 	.byte	0x02, 0x4c
        /*01c2*/ 	.byte	0x01
	.zero		1


	//----- nvinfo : EIATTR_ANNOTATIONS
	.align		4
        /*01c4*/ 	.byte	0x04, 0x55
        /*01c6*/ 	.short	(.L_64 - .L_63)


	//   ....[0]....
.L_63:
        /*01c8*/ 	.word	0x00000001
        /*01cc*/ 	.byte	0xb0, 0x1d, 0x00, 0x00, 0x01, 0x00, 0x00, 0x00, 0xf0, 0x1d, 0x00, 0x00, 0x01, 0x00, 0x00, 0x00
        /* <DEDUP_REMOVED lines=84> */
        /*071c*/ 	.byte	0x10, 0x58, 0x00, 0x00, 0x01, 0x00, 0x00, 0x00, 0x80, 0x58, 0x00, 0x00


	//----- nvinfo : EIATTR_MERCURY_ISA_VERSION
	.align		4
.L_64:
        /*0728*/ 	.byte	0x03, 0x5f
        /*072a*/ 	.short	0x0000


	//----- nvinfo : EIATTR_COOP_GROUP_MASK_REGIDS
	.align		4
        /*072c*/ 	.byte	0x04, 0x29
        /*072e*/ 	.short	(.L_66 - .L_65)


	//   ....[0]....
.L_65:
        /*0730*/ 	.word	0xffffffff


	//   ....[1]....
        /*0734*/ 	.word	0xffffffff


	//   ....[2]....
        /*0738*/ 	.word	0xffffffff


	//   ....[3]....
        /*073c*/ 	.word	0xffffffff


	//   ....[4]....
        /*0740*/ 	.word	0xffffffff


	//   ....[5]....
        /*0744*/ 	.word	0xffffffff


	//   ....[6]....
        /*0748*/ 	.word	0xffffffff


	//   ....[7]....
        /*074c*/ 	.word	0xffffffff


	//   ....[8]....
        /*0750*/ 	.word	0xffffffff


	//   ....[9]....
        /*0754*/ 	.word	0xffffffff


	//   ....[10]....
        /*0758*/ 	.word	0xffffffff


	//   ....[11]....
        /*075c*/ 	.word	0xffffffff


	//   ....[12]....
        /*0760*/ 	.word	0xffffffff


	//   ....[13]....
        /*0764*/ 	.word	0xffffffff


	//   ....[14]....
        /*0768*/ 	.word	0xffffffff


	//   ....[15]....
        /*076c*/ 	.word	0xffffffff


	//   ....[16]....
        /*0770*/ 	.word	0xffffffff


	//   ....[17]....
        /*0774*/ 	.word	0xffffffff


	//   ....[18]....
        /*0778*/ 	.word	0xffffffff


	//   ....[19]....
        /*077c*/ 	.word	0xffffffff


	//----- nvinfo : EIATTR_COOP_GROUP_INSTR_OFFSETS
	.align		4
.L_66:
        /*0780*/ 	.byte	0x04, 0x28
        /*0782*/ 	.short	(.L_68 - .L_67)


	//   ....[0]....
.L_67:
        /*0784*/ 	.word	0x00005170


	//   ....[1]....
        /*0788*/ 	.word	0x00005180


	//   ....[2]....
        /*078c*/ 	.word	0x00005190


	//   ....[3]....
        /*0790*/ 	.word	0x000051a0


	//   ....[4]....
        /*0794*/ 	.word	0x000051f0


	//   ....[5]....
        /*0798*/ 	.word	0x00005200


	//   ....[6]....
        /*079c*/ 	.word	0x00005210


	//   ....[7]....
        /*07a0*/ 	.word	0x00005220


	//   ....[8]....
        /*07a4*/ 	.word	0x000052f0


	//   ....[9]....
        /*07a8*/ 	.word	0x00005310


	//   ....[10]....
        /*07ac*/ 	.word	0x000055e0


	//   ....[11]....
        /*07b0*/ 	.word	0x000055f0


	//   ....[12]....
        /*07b4*/ 	.word	0x00005610


	//   ....[13]....
        /*07b8*/ 	.word	0x00005620


	//   ....[14]....
        /*07bc*/ 	.word	0x00005670


	//   ....[15]....
        /*07c0*/ 	.word	0x00005680


	//   ....[16]....
        /*07c4*/ 	.word	0x00005690


	//   ....[17]....
        /*07c8*/ 	.word	0x000056a0


	//   ....[18]....
        /*07cc*/ 	.word	0x00005760


	//   ....[19]....
        /*07d0*/ 	.word	0x00005780


	//----- nvinfo : EIATTR_EXIT_INSTR_OFFSETS
	.align		4
.L_68:
        /*07d4*/ 	.byte	0x04, 0x1c
        /*07d6*/ 	.short	(.L_70 - .L_69)


	//   ....[0]....
.L_69:
        /*07d8*/ 	.word	0x00009bf0


	//   ....[1]....
        /*07dc*/ 	.word	0x00009c90


	//----- nvinfo : EIATTR_REQNTID
	.align		4
.L_70:
        /*07e0*/ 	.byte	0x04, 0x10
        /*07e2*/ 	.short	(.L_72 - .L_71)
.L_71:
        /*07e4*/ 	.word	0x00000080
        /*07e8*/ 	.word	0x00000001
        /*07ec*/ 	.word	0x00000001
.L_72:


//--------------------- .nv.callgraph             --------------------------
	.section	.nv.callgraph,"",@"SHT_CUDA_CALLGRAPH"
	.align	4
	.sectionentsize	8
	.align		4
        /*0000*/ 	.word	0x00000000
	.align		4
        /*0004*/ 	.word	0xffffffff
	.align		4
        /*0008*/ 	.word	0x00000000
	.align		4
        /*000c*/ 	.word	0xfffffffe
	.align		4
        /*0010*/ 	.word	0x00000000
	.align		4
        /*0014*/ 	.word	0xfffffffd
	.align		4
        /*0018*/ 	.word	0x00000000
	.align		4
        /*001c*/ 	.word	0xfffffffc


//--------------------- .nv.rel.action            --------------------------
	.section	.nv.rel.action,"",@"SHT_CUDA_RELOCINFO"
	.align	8
	.sectionentsize	8
        /*0000*/ 	.byte	0x73, 0x00, 0x00, 0x00, 0x00, 0x00, 0x00, 0x00, 0x00, 0x00, 0x00, 0x11, 0x25, 0x00, 0x05, 0x36


//--------------------- .nv.constant4             --------------------------
	.section	.nv.constant4,"a",@progbits
	.align	8
	.align		8
.nv.constant4:
        /*0000*/ 	.dword	_$_str


//--------------------- .nv.constant0.attn_fwd    --------------------------
	.section	.nv.constant0.attn_fwd,"a",@progbits
	.sectionflags	@""
	.align	4
.nv.constant0.attn_fwd:
	.zero		488


//--------------------- .text.attn_fwd            --------------------------
	.section	.text.attn_fwd,"ax",@progbits
	.sectioninfo	@"SHI_REGISTERS=255"
	.align	128
        .global         attn_fwd
        .type           attn_fwd,@function
        .size           attn_fwd,(.L_x_3 - attn_fwd)
        .other          attn_fwd,@"STO_CUDA_ENTRY STV_DEFAULT"
attn_fwd:
.text.attn_fwd:
[----:B------:R-:W-:Y:S02]  /*0000*/  IMAD.MOV.U32 R1, RZ, RZ, c[0x0][0x28] ;  /* 0x00000a00ff017624 */ /* 0x000fe400078e00ff */
[----:B------:R-:W0:Y:S01]  /*0010*/  S2R R29, SR_CTAID.X ;  /* 0x00000000001d7919 */ /* 0x000e220000002500 */
[----:B------:R-:W-:Y:S01]  /*0020*/  MOV R3, c[0x0][0x198] ;  /* 0x0000660000037a02 */ /* 0x000fe20000000f00 */
[----:B------:R-:W-:Y:S01]  /*0030*/  ULDC.64 UR6, c[0x0][0x118] ;  /* 0x0000460000067ab9 */ /* 0x000fe20000000a00 */
[----:B------:R-:W-:Y:S01]  /*0040*/  IADD3 R1, R1, -0x2b0, RZ ;  /* 0xfffffd5001017810 */ /* 0x000fe20007ffe0ff */
[----:B------:R-:W1:Y:S04]  /*0050*/  S2R R58, SR_TID.X ;  /* 0x00000000003a7919 */ /* 0x000e680000002100 */
[----:B------:R-:W2:Y:S01]  /*0060*/  S2R R28, SR_CTAID.Y ;  /* 0x00000000001c7919 */ /* 0x000ea20000002600 */
[----:B0-----:R-:W-:Y:S01]  /*0070*/  IMAD.SHL.U32 R29, R29, 0x20, RZ ;  /* 0x000000201d1d7824 */ /* 0x001fe200078e00ff */
[----:B-1----:R-:W-:-:S04]  /*0080*/  SHF.R.U32.HI R9, RZ, 0x5, R58 ;  /* 0x00000005ff097819 */ /* 0x002fc8000001163a */
[----:B------:R-:W-:Y:S02]  /*0090*/  LOP3.LUT R2, R29, 0x1f, R58, 0xf8, !PT ;  /* 0x0000001f1d027812 */ /* 0x000fe400078ef83a */
[----:B------:R-:W-:Y:S01]  /*00a0*/  SGXT.U32 R9, R9, 0x2 ;  /* 0x000000020909781a */ /* 0x000fe20000000000 */
[----:B--2---:R-:W-:Y:S02]  /*00b0*/  IMAD R0, R28, c[0x0][0x190], RZ ;  /* 0x000064001c007a24 */ /* 0x004fe400078e02ff */
[----:B------:R-:W-:Y:S02]  /*00c0*/  IMAD R4, R2, c[0x0][0x194], RZ ;  /* 0x0000650002047a24 */ /* 0x000fe400078e02ff */
[----:B------:R-:W-:Y:S02]  /*00d0*/  IMAD R11, R9, c[0x0][0x198], RZ ;  /* 0x00006600090b7a24 */ /* 0x000fe400078e02ff */
[----:B------:R-:W-:Y:S02]  /*00e0*/  IMAD.SHL.U32 R2, R0, 0x2, RZ ;  /* 0x0000000200027824 */ /* 0x000fe400078e00ff */
[----:B------:R-:W-:Y:S01]  /*00f0*/  IMAD.SHL.U32 R5, R4, 0x2, RZ ;  /* 0x0000000204057824 */ /* 0x000fe200078e00ff */
[----:B------:R-:W-:Y:S01]  /*0100*/  LEA R13, R3, R11, 0x2 ;  /* 0x0000000b030d7211 */ /* 0x000fe200078e10ff */
[----:B------:R-:W-:-:S03]  /*0110*/  IMAD.HI R0, R0, 0x2, RZ ;  /* 0x0000000200007827 */ /* 0x000fc600078e02ff */
[----:B------:R-:W-:Y:S01]  /*0120*/  IADD3 R2, P0, P1, R5, c[0x0][0x160], R2 ;  /* 0x0000580005027a10 */ /* 0x000fe2000791e002 */
[----:B------:R-:W-:-:S04]  /*0130*/  IMAD.HI R7, R4, 0x2, RZ ;  /* 0x0000000204077827 */ /* 0x000fc800078e02ff */
[----:B------:R-:W-:Y:S01]  /*0140*/  IMAD R15, R3, 0x4, R13 ;  /* 0x00000004030f7824 */ /* 0x000fe200078e020d */
[----:B------:R-:W-:Y:S02]  /*0150*/  IADD3.X R0, R7, c[0x0][0x164], R0, P0, P1 ;  /* 0x0000590007007a10 */ /* 0x000fe400007e2400 */
[-C--:B------:R-:W-:Y:S01]  /*0160*/  LEA R4, P0, R11, R2.reuse, 0x1 ;  /* 0x000000020b047211 */ /* 0x080fe200078008ff */
[----:B------:R-:W-:Y:S01]  /*0170*/  IMAD R17, R3, 0x4, R15 ;  /* 0x0000000403117824 */ /* 0x000fe200078e020f */
[----:B------:R-:W-:Y:S02]  /*0180*/  LEA R6, P1, R15, R2, 0x1 ;  /* 0x000000020f067211 */ /* 0x000fe400078208ff */
[----:B------:R-:W-:Y:S02]  /*0190*/  LEA.HI.X.SX32 R5, R11, R0, 0x1, P0 ;  /* 0x000000000b057211 */ /* 0x000fe400000f0eff */
[----:B------:R-:W-:Y:S02]  /*01a0*/  LEA R10, P0, R13, R2, 0x1 ;  /* 0x000000020d0a7211 */ /* 0x000fe400078008ff */
[----:B------:R-:W-:-:S02]  /*01b0*/  LEA.HI.X.SX32 R7, R15, R0, 0x1, P1 ;  /* 0x000000000f077211 */ /* 0x000fc400008f0eff */
[----:B------:R-:W-:Y:S01]  /*01c0*/  LEA.HI.X.SX32 R11, R13, R0, 0x1, P0 ;  /* 0x000000000d0b7211 */ /* 0x000fe200000f0eff */
[----:B------:R-:W2:Y:S01]  /*01d0*/  LDG.E.U16 R5, [R4.64] ;  /* 0x0000000604057981 */ /* 0x000ea2000c1e1500 */
[----:B------:R-:W-:Y:S02]  /*01e0*/  LEA R12, P0, R17, R2, 0x1 ;  /* 0x00000002110c7211 */ /* 0x000fe400078008ff */
[----:B------:R-:W-:Y:S01]  /*01f0*/  LEA R15, R3, R17, 0x2 ;  /* 0x00000011030f7211 */ /* 0x000fe200078e10ff */
[----:B------:R-:W3:Y:S01]  /*0200*/  LDG.E.U16 R7, [R6.64] ;  /* 0x0000000606077981 */ /* 0x000ee2000c1e1500 */
[----:B------:R-:W-:Y:S02]  /*0210*/  LEA.HI.X.SX32 R13, R17, R0, 0x1, P0 ;  /* 0x00000000110d7211 */ /* 0x000fe400000f0eff */
[----:B------:R-:W-:Y:S01]  /*0220*/  LEA R14, P0, R15, R2, 0x1 ;  /* 0x000000020f0e7211 */ /* 0x000fe200078008ff */
[----:B------:R-:W-:Y:S01]  /*0230*/  IMAD R17, R3, 0x4, R15 ;  /* 0x0000000403117824 */ /* 0x000fe200078e020f */
[----:B------:R0:W4:Y:S02]  /*0240*/  LDG.E.U16 R11, [R10.64] ;  /* 0x000000060a0b7981 */ /* 0x000124000c1e1500 */
[----:B------:R-:W-:Y:S01]  /*0250*/  LEA.HI.X.SX32 R15, R15, R0, 0x1, P0 ;  /* 0x000000000f0f7211 */ /* 0x000fe200000f0eff */
[----:B------:R-:W-:Y:S01]  /*0260*/  IMAD R19, R3, 0x4, R17 ;  /* 0x0000000403137824 */ /* 0x000fe200078e0211 */
[----:B------:R1:W5:Y:S01]  /*0270*/  LDG.E.U16 R13, [R12.64] ;  /* 0x000000060c0d7981 */ /* 0x000362000c1e1500 */
[----:B------:R-:W-:-:S03]  /*0280*/  LEA R16, P0, R17, R2, 0x1 ;  /* 0x0000000211107211 */ /* 0x000fc600078008ff */
[----:B------:R-:W-:Y:S01]  /*0290*/  LEA R21, R3, R19, 0x2 ;  /* 0x0000001303157211 */ /* 0x000fe200078e10ff */
[----:B------:R-:W2:Y:S01]  /*02a0*/  LDG.E.U16 R15, [R14.64] ;  /* 0x000000060e0f7981 */ /* 0x000ea2000c1e1500 */
[----:B------:R-:W-:Y:S02]  /*02b0*/  LEA.HI.X.SX32 R17, R17, R0, 0x1, P0 ;  /* 0x0000000011117211 */ /* 0x000fe400000f0eff */
[-C--:B------:R-:W-:Y:S01]  /*02c0*/  LEA R18, P1, R19, R2.reuse, 0x1 ;  /* 0x0000000213127211 */ /* 0x080fe200078208ff */
[----:B------:R-:W-:Y:S01]  /*02d0*/  IMAD R23, R3, 0x4, R21 ;  /* 0x0000000403177824 */ /* 0x000fe200078e0215 */
[----:B------:R-:W-:Y:S01]  /*02e0*/  LEA R20, P0, R21, R2, 0x1 ;  /* 0x0000000215147211 */ /* 0x000fe200078008ff */
[----:B------:R0:W2:Y:S02]  /*02f0*/  LDG.E.U16 R53, [R16.64] ;  /* 0x0000000610357981 */ /* 0x0000a4000c1e1500 */
[----:B------:R-:W-:Y:S01]  /*0300*/  IMAD R25, R3, 0x4, R23 ;  /* 0x0000000403197824 */ /* 0x000fe200078e0217 */
[----:B------:R-:W-:-:S04]  /*0310*/  LEA.HI.X.SX32 R21, R21, R0, 0x1, P0 ;  /* 0x0000000015157211 */ /* 0x000fc800000f0eff */
[----:B------:R-:W-:Y:S01]  /*0320*/  LEA R27, R3, R25, 0x2 ;  /* 0x00000019031b7211 */ /* 0x000fe200078e10ff */
[----:B------:R0:W2:Y:S01]  /*0330*/  LDG.E.U16 R57, [R20.64] ;  /* 0x0000000614397981 */ /* 0x0000a2000c1e1500 */
[----:B------:R-:W-:Y:S02]  /*0340*/  LEA.HI.X.SX32 R19, R19, R0, 0x1, P1 ;  /* 0x0000000013137211 */ /* 0x000fe400008f0eff */
[----:B------:R-:W-:Y:S01]  /*0350*/  LEA R22, P0, R23, R2, 0x1 ;  /* 0x0000000217167211 */ /* 0x000fe200078008ff */
[----:B------:R-:W-:Y:S02]  /*0360*/  IMAD R31, R3, 0x4, R27 ;  /* 0x00000004031f7824 */ /* 0x000fe400078e021b */
[----:B------:R0:W2:Y:S01]  /*0370*/  LDG.E.U16 R55, [R18.64] ;  /* 0x0000000612377981 */ /* 0x0000a2000c1e1500 */
[----:B------:R-:W-:Y:S02]  /*0380*/  LEA.HI.X.SX32 R23, R23, R0, 0x1, P0 ;  /* 0x0000000017177211 */ /* 0x000fe400000f0eff */
[----:B------:R-:W-:-:S02]  /*0390*/  LEA R24, P0, R25, R2, 0x1 ;  /* 0x0000000219187211 */ /* 0x000fc400078008ff */
[----:B------:R-:W-:Y:S01]  /*03a0*/  LEA R26, P1, R27, R2, 0x1 ;  /* 0x000000021b1a7211 */ /* 0x000fe200078208ff */
[----:B------:R1:W2:Y:S01]  /*03b0*/  LDG.E.U16 R59, [R22.64] ;  /* 0x00000006163b7981 */ /* 0x0002a2000c1e1500 */
[----:B------:R-:W-:Y:S01]  /*03c0*/  LEA.HI.X.SX32 R25, R25, R0, 0x1, P0 ;  /* 0x0000000019197211 */ /* 0x000fe200000f0eff */
[----:B0-----:R-:W-:Y:S01]  /*03d0*/  IMAD R19, R3, 0x4, R31 ;  /* 0x0000000403137824 */ /* 0x001fe200078e021f */
[----:B------:R-:W-:-:S03]  /*03e0*/  LEA R16, P0, R31, R2, 0x1 ;  /* 0x000000021f107211 */ /* 0x000fc600078008ff */
[----:B------:R0:W2:Y:S01]  /*03f0*/  LDG.E.U16 R61, [R24.64] ;  /* 0x00000006183d7981 */ /* 0x0000a2000c1e1500 */
[----:B------:R-:W-:Y:S02]  /*0400*/  LEA R21, R3, R19, 0x2 ;  /* 0x0000001303157211 */ /* 0x000fe400078e10ff */
[----:B------:R-:W-:Y:S02]  /*0410*/  LEA.HI.X.SX32 R17, R31, R0, 0x1, P0 ;  /* 0x000000001f117211 */ /* 0x000fe400000f0eff */
[----:B------:R-:W-:Y:S01]  /*0420*/  LEA R18, P0, R19, R2, 0x1 ;  /* 0x0000000213127211 */ /* 0x000fe200078008ff */
[----:B------:R-:W-:Y:S01]  /*0430*/  IMAD R31, R3, 0x4, R21 ;  /* 0x00000004031f7824 */ /* 0x000fe200078e0215 */
[-C--:B------:R-:W-:Y:S01]  /*0440*/  LEA.HI.X.SX32 R27, R27, R0.reuse, 0x1, P1 ;  /* 0x000000001b1b7211 */ /* 0x080fe200008f0eff */
[----:B------:R0:W2:Y:S01]  /*0450*/  LDG.E.U16 R65, [R16.64] ;  /* 0x0000000610417981 */ /* 0x0000a2000c1e1500 */
[----:B------:R-:W-:Y:S01]  /*0460*/  LEA.HI.X.SX32 R19, R19, R0, 0x1, P0 ;  /* 0x0000000013137211 */ /* 0x000fe200000f0eff */
[----:B------:R-:W-:Y:S01]  /*0470*/  IMAD R33, R3, 0x4, R31 ;  /* 0x0000000403217824 */ /* 0x000fe200078e021f */
[-C--:B------:R-:W-:Y:S01]  /*0480*/  LEA R20, P0, R21, R2.reuse, 0x1 ;  /* 0x0000000215147211 */ /* 0x080fe200078008ff */
[----:B------:R0:W2:Y:S01]  /*0490*/  LDG.E.U16 R63, [R26.64] ;  /* 0x000000061a3f7981 */ /* 0x0000a2000c1e1500 */
[----:B-1----:R-:W-:-:S02]  /*04a0*/  LEA R22, P1, R31, R2, 0x1 ;  /* 0x000000021f167211 */ /* 0x002fc400078208ff */
[----:B------:R-:W-:Y:S01]  /*04b0*/  LEA.HI.X.SX32 R21, R21, R0, 0x1, P0 ;  /* 0x0000000015157211 */ /* 0x000fe200000f0eff */
[----:B------:R1:W2:Y:S01]  /*04c0*/  LDG.E.U16 R67, [R18.64] ;  /* 0x0000000612437981 */ /* 0x0002a2000c1e1500 */
[----:B0-----:R-:W-:Y:S02]  /*04d0*/  LEA R24, P0, R33, R2, 0x1 ;  /* 0x0000000221187211 */ /* 0x001fe400078008ff */
[----:B------:R-:W-:Y:S01]  /*04e0*/  LEA R27, R3, R33, 0x2 ;  /* 0x00000021031b7211 */ /* 0x000fe200078e10ff */
[----:B------:R0:W2:Y:S01]  /*04f0*/  LDG.E.U16 R69, [R20.64] ;  /* 0x0000000614457981 */ /* 0x0000a2000c1e1500 */
[-C--:B------:R-:W-:Y:S02]  /*0500*/  LEA.HI.X.SX32 R25, R33, R0.reuse, 0x1, P0 ;  /* 0x0000000021197211 */ /* 0x080fe400000f0eff */
[----:B------:R-:W-:Y:S01]  /*0510*/  LEA.HI.X.SX32 R23, R31, R0, 0x1, P1 ;  /* 0x000000001f177211 */ /* 0x000fe200008f0eff */
[----:B------:R-:W-:Y:S01]  /*0520*/  IMAD R31, R3, 0x4, R27 ;  /* 0x00000004031f7824 */ /* 0x000fe200078e021b */
[C---:B------:R-:W-:Y:S01]  /*0530*/  LEA R16, P0, R27.reuse, R2, 0x1 ;  /* 0x000000021b107211 */ /* 0x040fe200078008ff */
[----:B------:R0:W2:Y:S03]  /*0540*/  LDG.E.U16 R73, [R24.64] ;  /* 0x0000000618497981 */ /* 0x0000a6000c1e1500 */
[----:B------:R-:W-:Y:S01]  /*0550*/  LEA.HI.X.SX32 R17, R27, R0, 0x1, P0 ;  /* 0x000000001b117211 */ /* 0x000fe200000f0eff */
[C---:B------:R-:W-:Y:S01]  /*0560*/  IMAD R27, R3.reuse, 0x4, R31 ;  /* 0x00000004031b7824 */ /* 0x040fe200078e021f */
[----:B------:R0:W2:Y:S04]  /*0570*/  LDG.E.U16 R71, [R22.64] ;  /* 0x0000000616477981 */ /* 0x0000a8000c1e1500 */
[----:B------:R-:W-:Y:S01]  /*0580*/  LEA R33, R3, R27, 0x2 ;  /* 0x0000001b03217211 */ /* 0x000fe200078e10ff */
[----:B------:R0:W2:Y:S01]  /*0590*/  LDG.E.U16 R75, [R16.64] ;  /* 0x00000006104b7981 */ /* 0x0000a2000c1e1500 */
[----:B-1----:R-:W-:-:S03]  /*05a0*/  LEA R18, P0, R31, R2, 0x1 ;  /* 0x000000021f127211 */ /* 0x002fc600078008ff */
[----:B0-----:R-:W-:Y:S01]  /*05b0*/  IMAD R23, R3, 0x4, R33 ;  /* 0x0000000403177824 */ /* 0x001fe200078e0221 */
[----:B------:R-:W-:Y:S02]  /*05c0*/  LEA.HI.X.SX32 R19, R31, R0, 0x1, P0 ;  /* 0x000000001f137211 */ /* 0x000fe400000f0eff */
[-C--:B------:R-:W-:Y:S01]  /*05d0*/  LEA R20, P0, R33, R2.reuse, 0x1 ;  /* 0x0000000221147211 */ /* 0x080fe200078008ff */
[----:B------:R-:W-:Y:S01]  /*05e0*/  IMAD R25, R3, 0x4, R23 ;  /* 0x0000000403197824 */ /* 0x000fe200078e0217 */
[----:B------:R-:W-:Y:S01]  /*05f0*/  LEA R26, P1, R27, R2, 0x1 ;  /* 0x000000021b1a7211 */ /* 0x000fe200078208ff */
[----:B------:R0:W2:Y:S01]  /*0600*/  LDG.E.U16 R77, [R18.64] ;  /* 0x00000006124d7981 */ /* 0x0000a2000c1e1500 */
[----:B------:R-:W-:Y:S02]  /*0610*/  LEA.HI.X.SX32 R21, R33, R0, 0x1, P0 ;  /* 0x0000000021157211 */ /* 0x000fe400000f0eff */
[----:B------:R-:W-:Y:S02]  /*0620*/  LEA R22, P0, R23, R2, 0x1 ;  /* 0x0000000217167211 */ /* 0x000fe400078008ff */
[----:B------:R-:W-:Y:S01]  /*0630*/  LEA R31, R3, R25, 0x2 ;  /* 0x00000019031f7211 */ /* 0x000fe200078e10ff */
[----:B------:R1:W3:Y:S01]  /*0640*/  LDG.E.U16 R81, [R20.64] ;  /* 0x0000000614517981 */ /* 0x0002e2000c1e1500 */
[----:B------:R-:W-:-:S02]  /*0650*/  LEA.HI.X.SX32 R27, R27, R0, 0x1, P1 ;  /* 0x000000001b1b7211 */ /* 0x000fc400008f0eff */
[----:B------:R-:W-:Y:S01]  /*0660*/  LEA.HI.X.SX32 R23, R23, R0, 0x1, P0 ;  /* 0x0000000017177211 */ /* 0x000fe200000f0eff */
[----:B------:R-:W-:Y:S01]  /*0670*/  IMAD R33, R3, 0x4, R31 ;  /* 0x0000000403217824 */ /* 0x000fe200078e021f */
[-C--:B------:R-:W-:Y:S01]  /*0680*/  LEA R16, P0, R25, R2.reuse, 0x1 ;  /* 0x0000000219107211 */ /* 0x080fe200078008ff */
[----:B------:R1:W4:Y:S01]  /*0690*/  LDG.E.U16 R79, [R26.64] ;  /* 0x000000061a4f7981 */ /* 0x000322000c1e1500 */
[----:B------:R-:W-:Y:S02]  /*06a0*/  LEA R24, P1, R31, R2, 0x1 ;  /* 0x000000021f187211 */ /* 0x000fe400078208ff */
[----:B------:R-:W-:Y:S01]  /*06b0*/  LEA.HI.X.SX32 R17, R25, R0, 0x1, P0 ;  /* 0x0000000019117211 */ /* 0x000fe200000f0eff */
[----:B------:R1:W4:Y:S01]  /*06c0*/  LDG.E.U16 R83, [R22.64] ;  /* 0x0000000616537981 */ /* 0x000322000c1e1500 */
[----:B0-----:R-:W-:Y:S01]  /*06d0*/  LEA R18, P0, R33, R2, 0x1 ;  /* 0x0000000221127211 */ /* 0x001fe200078008ff */
[----:B-1----:R-:W-:Y:S01]  /*06e0*/  IMAD R27, R3, 0x4, R33 ;  /* 0x00000004031b7824 */ /* 0x002fe200078e0221 */
[-C--:B------:R-:W-:Y:S01]  /*06f0*/  LEA.HI.X.SX32 R25, R31, R0.reuse, 0x1, P1 ;  /* 0x000000001f197211 */ /* 0x080fe200008f0eff */
[----:B------:R0:W4:Y:S01]  /*0700*/  LDG.E.U16 R85, [R16.64] ;  /* 0x0000000610557981 */ /* 0x000122000c1e1500 */
[----:B------:R-:W-:-:S02]  /*0710*/  LEA.HI.X.SX32 R19, R33, R0, 0x1, P0 ;  /* 0x0000000021137211 */ /* 0x000fc400000f0eff */
[----:B------:R-:W-:Y:S01]  /*0720*/  LEA R20, P0, R27, R2, 0x1 ;  /* 0x000000021b147211 */ /* 0x000fe200078008ff */
[----:B------:R1:W4:Y:S01]  /*0730*/  LDG.E.U16 R87, [R24.64] ;  /* 0x0000000618577981 */ /* 0x000322000c1e1500 */
[----:B------:R-:W-:Y:S02]  /*0740*/  LEA R31, R3, R27, 0x2 ;  /* 0x0000001b031f7211 */ /* 0x000fe400078e10ff */
[----:B------:R-:W-:Y:S01]  /*0750*/  LEA.HI.X.SX32 R21, R27, R0, 0x1, P0 ;  /* 0x000000001b157211 */ /* 0x000fe200000f0eff */
[----:B------:R0:W4:Y:S02]  /*0760*/  LDG.E.U16 R89, [R18.64] ;  /* 0x0000000612597981 */ /* 0x000124000c1e1500 */
[----:B------:R-:W-:Y:S01]  /*0770*/  IMAD R27, R3, 0x4, R31 ;  /* 0x00000004031b7824 */ /* 0x000fe200078e021f */
[----:B------:R-:W-:Y:S01]  /*0780*/  LEA R22, P0, R31, R2, 0x1 ;  /* 0x000000021f167211 */ /* 0x000fe200078008ff */
[----:B------:R1:W4:Y:S02]  /*0790*/  LDG.E.U16 R91, [R20.64] ;  /* 0x00000006145b7981 */ /* 0x000324000c1e1500 */
[----:B------:R-:W-:Y:S01]  /*07a0*/  IMAD R33, R3, 0x4, R27 ;  /* 0x0000000403217824 */ /* 0x000fe200078e021b */
[----:B------:R-:W-:-:S04]  /*07b0*/  LEA.HI.X.SX32 R23, R31, R0, 0x1, P0 ;  /* 0x000000001f177211 */ /* 0x000fc800000f0eff */
[----:B0-----:R-:W-:Y:S01]  /*07c0*/  LEA R16, P0, R33, R2, 0x1 ;  /* 0x0000000221107211 */ /* 0x001fe200078008ff */
[----:B------:R0:W5:Y:S01]  /*07d0*/  LDG.E.U16 R93, [R22.64] ;  /* 0x00000006165d7981 */ /* 0x000162000c1e1500 */
[----:B-1----:R-:W-:Y:S02]  /*07e0*/  LEA R25, R3, R33, 0x2 ;  /* 0x0000002103197211 */ /* 0x002fe400078e10ff */
[----:B------:R-:W-:Y:S02]  /*07f0*/  LEA.HI.X.SX32 R17, R33, R0, 0x1, P0 ;  /* 0x0000000021117211 */ /* 0x000fe400000f0eff */
[-C--:B------:R-:W-:Y:S01]  /*0800*/  LEA R18, P0, R25, R2.reuse, 0x1 ;  /* 0x0000000219127211 */ /* 0x080fe200078008ff */
[----:B------:R-:W-:Y:S01]  /*0810*/  IMAD R31, R3, 0x4, R25 ;  /* 0x00000004031f7824 */ /* 0x000fe200078e0219 */
[----:B------:R-:W-:Y:S01]  /*0820*/  LEA R26, P1, R27, R2, 0x1 ;  /* 0x000000021b1a7211 */ /* 0x000fe200078208ff */
[----:B------:R1:W5:Y:S01]  /*0830*/  LDG.E.U16 R97, [R16.64] ;  /* 0x0000000610617981 */ /* 0x000362000c1e1500 */
[----:B------:R-:W-:Y:S01]  /*0840*/  LEA.HI.X.SX32 R19, R25, R0, 0x1, P0 ;  /* 0x0000000019137211 */ /* 0x000fe200000f0eff */
[----:B------:R-:W-:Y:S01]  /*0850*/  IMAD R25, R3, 0x4, R31 ;  /* 0x0000000403197824 */ /* 0x000fe200078e021f */
[----:B------:R-:W-:-:S02]  /*0860*/  LEA R20, P0, R31, R2, 0x1 ;  /* 0x000000021f147211 */ /* 0x000fc400078008ff */
[-C--:B------:R-:W-:Y:S01]  /*0870*/  LEA.HI.X.SX32 R27, R27, R0.reuse, 0x1, P1 ;  /* 0x000000001b1b7211 */ /* 0x080fe200008f0eff */
[----:B------:R1:W5:Y:S01]  /*0880*/  LDG.E.U16 R99, [R18.64] ;  /* 0x0000000612637981 */ /* 0x000362000c1e1500 */
[----:B------:R-:W-:Y:S02]  /*0890*/  LEA R33, R3, R25, 0x2 ;  /* 0x0000001903217211 */ /* 0x000fe400078e10ff */
[----:B------:R-:W-:Y:S01]  /*08a0*/  LEA.HI.X.SX32 R21, R31, R0, 0x1, P0 ;  /* 0x000000001f157211 */ /* 0x000fe200000f0eff */
[----:B------:R1:W5:Y:S02]  /*08b0*/  LDG.E.U16 R95, [R26.64] ;  /* 0x000000061a5f7981 */ /* 0x000364000c1e1500 */
[----:B------:R-:W-:Y:S01]  /*08c0*/  IMAD R31, R3, 0x4, R33 ;  /* 0x00000004031f7824 */ /* 0x000fe200078e0221 */
[----:B0-----:R-:W-:Y:S01]  /*08d0*/  LEA R22, P0, R33, R2, 0x1 ;  /* 0x0000000221167211 */ /* 0x001fe200078008ff */
[----:B------:R0:W5:Y:S02]  /*08e0*/  LDG.E.U16 R101, [R20.64] ;  /* 0x0000000614657981 */ /* 0x000164000c1e1500 */
[----:B-1----:R-:W-:Y:S01]  /*08f0*/  IMAD R27, R3, 0x4, R31 ;  /* 0x00000004031b7824 */ /* 0x002fe200078e021f */
[----:B------:R-:W-:-:S02]  /*0900*/  LEA.HI.X.SX32 R23, R33, R0, 0x1, P0 ;  /* 0x0000000021177211 */ /* 0x000fc400000f0eff */
[----:B------:R-:W-:Y:S02]  /*0910*/  LEA R16, P0, R31, R2, 0x1 ;  /* 0x000000021f107211 */ /* 0x000fe400078008ff */
[----:B------:R-:W-:Y:S01]  /*0920*/  LEA R33, R3, R27, 0x2 ;  /* 0x0000001b03217211 */ /* 0x000fe200078e10ff */
[----:B------:R1:W5:Y:S01]  /*0930*/  LDG.E.U16 R105, [R22.64] ;  /* 0x0000000616697981 */ /* 0x000362000c1e1500 */
[----:B------:R-:W-:-:S03]  /*0940*/  LEA.HI.X.SX32 R17, R31, R0, 0x1, P0 ;  /* 0x000000001f117211 */ /* 0x000fc600000f0eff */
[----:B------:R-:W-:Y:S01]  /*0950*/  IMAD R31, R3, 0x4, R33 ;  /* 0x00000004031f7824 */ /* 0x000fe200078e0221 */
[----:B------:R-:W-:Y:S01]  /*0960*/  LEA R24, P1, R25, R2, 0x1 ;  /* 0x0000000219187211 */ /* 0x000fe200078208ff */
[----:B------:R0:W5:Y:S03]  /*0970*/  LDG.E.U16 R107, [R16.64] ;  /* 0x00000006106b7981 */ /* 0x000166000c1e1500 */
[----:B------:R-:W-:Y:S02]  /*0980*/  LEA R35, R3, R31, 0x2 ;  /* 0x0000001f03237211 */ /* 0x000fe400078e10ff */
[----:B------:R-:W-:Y:S02]  /*0990*/  LEA.HI.X.SX32 R25, R25, R0, 0x1, P1 ;  /* 0x0000000019197211 */ /* 0x000fe400008f0eff */
[----:B------:R-:W-:Y:S01]  /*09a0*/  LEA R18, P0, R27, R2, 0x1 ;  /* 0x000000021b127211 */ /* 0x000fe200078008ff */
[----:B------:R-:W-:-:S02]  /*09b0*/  IMAD R37, R3, 0x4, R35 ;  /* 0x0000000403257824 */ /* 0x000fc400078e0223 */
[----:B------:R1:W5:Y:S01]  /*09c0*/  LDG.E.U16 R103, [R24.64] ;  /* 0x0000000618677981 */ /* 0x000362000c1e1500 */
[----:B------:R-:W-:Y:S02]  /*09d0*/  LEA.HI.X.SX32 R19, R27, R0, 0x1, P0 ;  /* 0x000000001b137211 */ /* 0x000fe400000f0eff */
[-C--:B0-----:R-:W-:Y:S02]  /*09e0*/  LEA R20, P0, R31, R2.reuse, 0x1 ;  /* 0x000000021f147211 */ /* 0x081fe400078008ff */
[----:B------:R-:W-:Y:S01]  /*09f0*/  LEA R26, P1, R33, R2, 0x1 ;  /* 0x00000002211a7211 */ /* 0x000fe200078208ff */
[----:B------:R0:W5:Y:S01]  /*0a00*/  LDG.E.U16 R109, [R18.64] ;  /* 0x00000006126d7981 */ /* 0x000162000c1e1500 */
[----:B-1----:R-:W-:Y:S02]  /*0a10*/  LEA R25, R3, R37, 0x2 ;  /* 0x0000002503197211 */ /* 0x002fe400078e10ff */
[----:B------:R-:W-:-:S03]  /*0a20*/  LEA.HI.X.SX32 R21, R31, R0, 0x1, P0 ;  /* 0x000000001f157211 */ /* 0x000fc600000f0eff */
[----:B------:R-:W-:Y:S01]  /*0a30*/  IMAD R31, R3, 0x4, R25 ;  /* 0x00000004031f7824 */ /* 0x000fe200078e0219 */
[----:B------:R-:W-:Y:S01]  /*0a40*/  LEA.HI.X.SX32 R27, R33, R0, 0x1, P1 ;  /* 0x00000000211b7211 */ /* 0x000fe200008f0eff */
[----:B------:R1:W5:Y:S01]  /*0a50*/  LDG.E.U16 R113, [R20.64] ;  /* 0x0000000614717981 */ /* 0x000362000c1e1500 */
[----:B------:R-:W-:Y:S02]  /*0a60*/  LEA R22, P0, R35, R2, 0x1 ;  /* 0x0000000223167211 */ /* 0x000fe400078008ff */
[----:B------:R-:W-:Y:S01]  /*0a70*/  LEA R33, R3, R31, 0x2 ;  /* 0x0000001f03217211 */ /* 0x000fe200078e10ff */
[----:B------:R0:W5:Y:S01]  /*0a80*/  LDG.E.U16 R111, [R26.64] ;  /* 0x000000061a6f7981 */ /* 0x000162000c1e1500 */
[----:B------:R-:W-:-:S03]  /*0a90*/  LEA.HI.X.SX32 R23, R35, R0, 0x1, P0 ;  /* 0x0000000023177211 */ /* 0x000fc600000f0eff */
[----:B------:R-:W-:Y:S01]  /*0aa0*/  IMAD R35, R3, 0x4, R33 ;  /* 0x0000000403237824 */ /* 0x000fe200078e0221 */
[----:B------:R-:W-:Y:S01]  /*0ab0*/  LEA R16, P0, R37, R2, 0x1 ;  /* 0x0000000225107211 */ /* 0x000fe200078008ff */
[----:B------:R1:W5:Y:S03]  /*0ac0*/  LDG.E.U16 R115, [R22.64] ;  /* 0x0000000616737981 */ /* 0x000366000c1e1500 */
[----:B------:R-:W-:-:S05]  /*0ad0*/  LEA R39, R3, R35, 0x2 ;  /* 0x0000002303277211 */ /* 0x000fca00078e10ff */
[----:B0-----:R-:W-:Y:S01]  /*0ae0*/  IMAD R27, R3, 0x4, R39 ;  /* 0x00000004031b7824 */ /* 0x001fe200078e0227 */
[----:B------:R-:W-:Y:S02]  /*0af0*/  LEA.HI.X.SX32 R17, R37, R0, 0x1, P0 ;  /* 0x0000000025117211 */ /* 0x000fe400000f0eff */
[----:B------:R-:W-:Y:S02]  /*0b00*/  LEA R18, P0, R31, R2, 0x1 ;  /* 0x000000021f127211 */ /* 0x000fe400078008ff */
[----:B------:R-:W-:Y:S01]  /*0b10*/  LEA R37, R3, R27, 0x2 ;  /* 0x0000001b03257211 */ /* 0x000fe200078e10ff */
[----:B------:R0:W5:Y:S01]  /*0b20*/  LDG.E.U16 R117, [R16.64] ;  /* 0x0000000610757981 */ /* 0x000162000c1e1500 */
[----:B------:R-:W-:Y:S02]  /*0b30*/  LEA.HI.X.SX32 R19, R31, R0, 0x1, P0 ;  /* 0x000000001f137211 */ /* 0x000fe400000f0eff */
[-C--:B-1----:R-:W-:Y:S01]  /*0b40*/  LEA R20, P0, R33, R2.reuse, 0x1 ;  /* 0x0000000221147211 */ /* 0x082fe200078008ff */
[----:B------:R-:W-:Y:S01]  /*0b50*/  IMAD R31, R3, 0x4, R37 ;  /* 0x00000004031f7824 */ /* 0x000fe200078e0225 */
[----:B------:R-:W-:Y:S01]  /*0b60*/  LEA R24, P1, R25, R2, 0x1 ;  /* 0x0000000219187211 */ /* 0x000fe200078208ff */
[----:B------:R1:W5:Y:S01]  /*0b70*/  LDG.E.U16 R121, [R18.64] ;  /* 0x0000000612797981 */ /* 0x000362000c1e1500 */
[----:B------:R-:W-:-:S02]  /*0b80*/  LEA.HI.X.SX32 R21, R33, R0, 0x1, P0 ;  /* 0x0000000021157211 */ /* 0x000fc400000f0eff */
[----:B------:R-:W-:Y:S02]  /*0b90*/  LEA R33, R3, R31, 0x2 ;  /* 0x0000001f03217211 */ /* 0x000fe400078e10ff */
[----:B------:R-:W-:Y:S01]  /*0ba0*/  LEA R22, P0, R35, R2, 0x1 ;  /* 0x0000000223167211 */ /* 0x000fe200078008ff */
[----:B------:R1:W5:Y:S02]  /*0bb0*/  LDG.E.U16 R123, [R20.64] ;  /* 0x00000006147b7981 */ /* 0x000364000c1e1500 */
[----:B------:R-:W-:Y:S01]  /*0bc0*/  IMAD R41, R3, 0x4, R33 ;  /* 0x0000000403297824 */ /* 0x000fe200078e0221 */
[-C--:B------:R-:W-:Y:S02]  /*0bd0*/  LEA.HI.X.SX32 R25, R25, R0.reuse, 0x1, P1 ;  /* 0x0000000019197211 */ /* 0x080fe400008f0eff */
[----:B------:R-:W-:Y:S02]  /*0be0*/  LEA.HI.X.SX32 R23, R35, R0, 0x1, P0 ;  /* 0x0000000023177211 */ /* 0x000fe400000f0eff */
[----:B0-----:R-:W-:Y:S01]  /*0bf0*/  LEA R16, P1, R39, R2, 0x1 ;  /* 0x0000000227107211 */ /* 0x001fe200078208ff */
[----:B------:R0:W5:Y:S01]  /*0c00*/  LDG.E.U16 R119, [R24.64] ;  /* 0x0000000618777981 */ /* 0x000162000c1e1500 */
[----:B------:R-:W-:-:S02]  /*0c10*/  LEA R35, R3, R41, 0x2 ;  /* 0x0000002903237211 */ /* 0x000fc400078e10ff */
[----:B------:R-:W-:Y:S01]  /*0c20*/  LEA.HI.X.SX32 R17, R39, R0, 0x1, P1 ;  /* 0x0000000027117211 */ /* 0x000fe200008f0eff */
[----:B------:R1:W5:Y:S02]  /*0c30*/  LDG.E.U16 R125, [R22.64] ;  /* 0x00000006167d7981 */ /* 0x000364000c1e1500 */
[----:B------:R-:W-:Y:S02]  /*0c40*/  IMAD R39, R3, 0x4, R35 ;  /* 0x0000000403277824 */ /* 0x000fe400078e0223 */
[----:B------:R1:W5:Y:S01]  /*0c50*/  LDG.E.U16 R127, [R16.64] ;  /* 0x00000006107f7981 */ /* 0x000362000c1e1500 */
[----:B0-----:R-:W-:Y:S02]  /*0c60*/  LEA R24, P0, R27, R2, 0x1 ;  /* 0x000000021b187211 */ /* 0x001fe400078008ff */
[----:B------:R-:W-:Y:S02]  /*0c70*/  LEA R43, R3, R39, 0x2 ;  /* 0x00000027032b7211 */ /* 0x000fe400078e10ff */
[----:B------:R-:W-:-:S02]  /*0c80*/  LEA.HI.X.SX32 R25, R27, R0, 0x1, P0 ;  /* 0x000000001b197211 */ /* 0x000fc400000f0eff */
[-C--:B-1----:R-:W-:Y:S02]  /*0c90*/  LEA R18, P0, R37, R2.reuse, 0x1 ;  /* 0x0000000225127211 */ /* 0x082fe400078008ff */
[----:B------:R-:W-:Y:S01]  /*0ca0*/  LEA R26, P1, R33, R2, 0x1 ;  /* 0x00000002211a7211 */ /* 0x000fe200078208ff */
[----:B------:R0:W5:Y:S01]  /*0cb0*/  LDG.E.U16 R129, [R24.64] ;  /* 0x0000000618817981 */ /* 0x000162000c1e1500 */
[----:B------:R-:W-:Y:S01]  /*0cc0*/  LEA.HI.X.SX32 R19, R37, R0, 0x1, P0 ;  /* 0x0000000025137211 */ /* 0x000fe200000f0eff */
[----:B------:R-:W-:Y:S01]  /*0cd0*/  IMAD R37, R3, 0x4, R43 ;  /* 0x0000000403257824 */ /* 0x000fe200078e022b */
[----:B------:R-:W-:Y:S02]  /*0ce0*/  LEA R20, P0, R31, R2, 0x1 ;  /* 0x000000021f147211 */ /* 0x000fe400078008ff */
[----:B------:R-:W-:Y:S01]  /*0cf0*/  LEA.HI.X.SX32 R27, R33, R0, 0x1, P1 ;  /* 0x00000000211b7211 */ /* 0x000fe200008f0eff */
[----:B------:R1:W5:Y:S01]  /*0d00*/  LDG.E.U16 R131, [R18.64] ;  /* 0x0000000612837981 */ /* 0x000362000c1e1500 */
[----:B------:R-:W-:-:S02]  /*0d10*/  LEA R45, R3, R37, 0x2 ;  /* 0x00000025032d7211 */ /* 0x000fc400078e10ff */
[----:B------:R-:W-:Y:S01]  /*0d20*/  LEA.HI.X.SX32 R21, R31, R0, 0x1, P0 ;  /* 0x000000001f157211 */ /* 0x000fe200000f0eff */
[----:B------:R0:W5:Y:S02]  /*0d30*/  LDG.E.U16 R135, [R26.64] ;  /* 0x000000061a877981 */ /* 0x000164000c1e1500 */
[----:B------:R-:W-:Y:S01]  /*0d40*/  IMAD R47, R3, 0x4, R45 ;  /* 0x00000004032f7824 */ /* 0x000fe200078e022d */
[----:B------:R-:W-:Y:S01]  /*0d50*/  LEA R16, P0, R35, R2, 0x1 ;  /* 0x0000000223107211 */ /* 0x000fe200078008ff */
[----:B------:R0:W5:Y:S03]  /*0d60*/  LDG.E.U16 R133, [R20.64] ;  /* 0x0000000614857981 */ /* 0x000166000c1e1500 */
[----:B------:R-:W-:Y:S02]  /*0d70*/  LEA R31, R3, R47, 0x2 ;  /* 0x0000002f031f7211 */ /* 0x000fe400078e10ff */
[----:B------:R-:W-:-:S03]  /*0d80*/  LEA.HI.X.SX32 R17, R35, R0, 0x1, P0 ;  /* 0x0000000023117211 */ /* 0x000fc600000f0eff */
[----:B------:R-:W-:Y:S01]  /*0d90*/  IMAD R35, R3, 0x4, R31 ;  /* 0x0000000403237824 */ /* 0x000fe200078e021f */
[----:B------:R-:W-:Y:S01]  /*0da0*/  LEA R22, P0, R43, R2, 0x1 ;  /* 0x000000022b167211 */ /* 0x000fe200078008ff */
[----:B------:R1:W5:Y:S03]  /*0db0*/  LDG.E.U16 R137, [R16.64] ;  /* 0x0000000610897981 */ /* 0x000366000c1e1500 */
[----:B------:R-:W-:Y:S02]  /*0dc0*/  LEA R33, R3, R35, 0x2 ;  /* 0x0000002303217211 */ /* 0x000fe400078e10ff */
[----:B------:R-:W-:Y:S02]  /*0dd0*/  LEA.HI.X.SX32 R23, R43, R0, 0x1, P0 ;  /* 0x000000002b177211 */ /* 0x000fe400000f0eff */
[-C--:B0-----:R-:W-:Y:S01]  /*0de0*/  LEA R24, P1, R45, R2.reuse, 0x1 ;  /* 0x000000022d187211 */ /* 0x081fe200078208ff */
[----:B------:R-:W-:Y:S01]  /*0df0*/  IMAD R43, R3, 0x4, R33 ;  /* 0x00000004032b7824 */ /* 0x000fe200078e0221 */
[----:B-1----:R-:W-:Y:S01]  /*0e00*/  LEA R18, P0, R31, R2, 0x1 ;  /* 0x000000021f127211 */ /* 0x002fe200078008ff */
[----:B------:R0:W5:Y:S01]  /*0e10*/  LDG.E.U16 R139, [R22.64] ;  /* 0x00000006168b7981 */ /* 0x000162000c1e1500 */
[----:B------:R-:W-:-:S02]  /*0e20*/  LEA.HI.X.SX32 R25, R45, R0, 0x1, P1 ;  /* 0x000000002d197211 */ /* 0x000fc400008f0eff */
[----:B------:R-:W-:Y:S02]  /*0e30*/  LEA R45, R3, R43, 0x2 ;  /* 0x0000002b032d7211 */ /* 0x000fe400078e10ff */
[----:B------:R-:W-:Y:S01]  /*0e40*/  LEA.HI.X.SX32 R19, R31, R0, 0x1, P0 ;  /* 0x000000001f137211 */ /* 0x000fe200000f0eff */
[----:B------:R1:W5:Y:S02]  /*0e50*/  LDG.E.U16 R141, [R24.64] ;  /* 0x00000006188d7981 */ /* 0x000364000c1e1500 */
[----:B------:R-:W-:Y:S01]  /*0e60*/  IMAD R49, R3, 0x4, R45 ;  /* 0x0000000403317824 */ /* 0x000fe200078e022d */
[----:B------:R-:W-:Y:S01]  /*0e70*/  LEA R20, P0, R33, R2, 0x1 ;  /* 0x0000000221147211 */ /* 0x000fe200078008ff */
[----:B------:R0:W5:Y:S03]  /*0e80*/  LDG.E.U16 R143, [R18.64] ;  /* 0x00000006128f7981 */ /* 0x000166000c1e1500 */
[----:B------:R-:W-:-:S02]  /*0e90*/  LEA R31, R3, R49, 0x2 ;  /* 0x00000031031f7211 */ /* 0x000fc400078e10ff */
[----:B------:R-:W-:-:S03]  /*0ea0*/  LEA R26, P1, R45, R2, 0x1 ;  /* 0x000000022d1a7211 */ /* 0x000fc600078208ff */
[----:B------:R-:W-:Y:S01]  /*0eb0*/  IMAD R51, R3, 0x4, R31 ;  /* 0x0000000403337824 */ /* 0x000fe200078e021f */
[----:B------:R-:W-:Y:S02]  /*0ec0*/  LEA.HI.X.SX32 R21, R33, R0, 0x1, P0 ;  /* 0x0000000021157211 */ /* 0x000fe400000f0eff */
[----:B------:R-:W-:Y:S02]  /*0ed0*/  LEA R30, P0, R31, R2, 0x1 ;  /* 0x000000021f1e7211 */ /* 0x000fe400078008ff */
[-C--:B------:R-:W-:Y:S01]  /*0ee0*/  LEA.HI.X.SX32 R27, R45, R0.reuse, 0x1, P1 ;  /* 0x000000002d1b7211 */ /* 0x080fe200008f0eff */
[----:B------:R0:W5:Y:S01]  /*0ef0*/  LDG.E.U16 R145, [R20.64] ;  /* 0x0000000614917981 */ /* 0x000162000c1e1500 */
[----:B------:R-:W-:Y:S02]  /*0f00*/  LEA R45, R3, R51, 0x2 ;  /* 0x00000033032d7211 */ /* 0x000fe400078e10ff */
[----:B------:R-:W-:Y:S01]  /*0f10*/  LEA.HI.X.SX32 R31, R31, R0, 0x1, P0 ;  /* 0x000000001f1f7211 */ /* 0x000fe200000f0eff */
[----:B------:R1:W5:Y:S01]  /*0f20*/  LDG.E.U16 R147, [R26.64] ;  /* 0x000000061a937981 */ /* 0x000362000c1e1500 */
[----:B------:R-:W-:-:S02]  /*0f30*/  LEA R16, P0, R41, R2, 0x1 ;  /* 0x0000000229107211 */ /* 0x000fc400078008ff */
[----:B------:R-:W-:Y:S01]  /*0f40*/  LEA R32, P1, R45, R2, 0x1 ;  /* 0x000000022d207211 */ /* 0x000fe200078208ff */
[----:B------:R1:W5:Y:S01]  /*0f50*/  LDG.E.U16 R149, [R30.64] ;  /* 0x000000061e957981 */ /* 0x000362000c1e1500 */
[-C--:B------:R-:W-:Y:S02]  /*0f60*/  LEA.HI.X.SX32 R17, R41, R0.reuse, 0x1, P0 ;  /* 0x0000000029117211 */ /* 0x080fe400000f0eff */
[----:B------:R-:W-:Y:S02]  /*0f70*/  LEA.HI.X.SX32 R33, R45, R0, 0x1, P1 ;  /* 0x000000002d217211 */ /* 0x000fe400008f0eff */
[-C--:B0-----:R-:W-:Y:S02]  /*0f80*/  LEA R20, P0, R37, R2.reuse, 0x1 ;  /* 0x0000000225147211 */ /* 0x081fe400078008ff */
[----:B------:R-:W-:Y:S02]  /*0f90*/  LEA R18, P1, R39, R2, 0x1 ;  /* 0x0000000227127211 */ /* 0x000fe400078208ff */
[-C--:B------:R-:W-:Y:S01]  /*0fa0*/  LEA.HI.X.SX32 R21, R37, R0.reuse, 0x1, P0 ;  /* 0x0000000025157211 */ /* 0x080fe200000f0eff */
[----:B------:R-:W-:Y:S01]  /*0fb0*/  IMAD R3, R3, 0x4, R45 ;  /* 0x0000000403037824 */ /* 0x000fe200078e022d */
[----:B------:R-:W-:Y:S01]  /*0fc0*/  LEA.HI.X.SX32 R19, R39, R0, 0x1, P1 ;  /* 0x0000000027137211 */ /* 0x000fe200008f0eff */
[----:B------:R-:W5:Y:S01]  /*0fd0*/  LDG.E.U16 R33, [R32.64] ;  /* 0x0000000620217981 */ /* 0x000f62000c1e1500 */
[----:B-1----:R-:W-:-:S02]  /*0fe0*/  LEA R24, P0, R35, R2, 0x1 ;  /* 0x0000000223187211 */ /* 0x002fc400078008ff */
[----:B------:R-:W-:Y:S01]  /*0ff0*/  LEA R22, P1, R47, R2, 0x1 ;  /* 0x000000022f167211 */ /* 0x000fe200078208ff */
[----:B------:R0:W5:Y:S01]  /*1000*/  LDG.E.U16 R39, [R16.64] ;  /* 0x0000000610277981 */ /* 0x000162000c1e1500 */
[-C--:B------:R-:W-:Y:S02]  /*1010*/  LEA.HI.X.SX32 R25, R35, R0.reuse, 0x1, P0 ;  /* 0x0000000023197211 */ /* 0x080fe400000f0eff */
[----:B------:R-:W-:Y:S01]  /*1020*/  LEA.HI.X.SX32 R23, R47, R0, 0x1, P1 ;  /* 0x000000002f177211 */ /* 0x000fe200008f0eff */
[----:B------:R-:W5:Y:S01]  /*1030*/  LDG.E.U16 R21, [R20.64] ;  /* 0x0000000614157981 */ /* 0x000f62000c1e1500 */
[-C--:B------:R-:W-:Y:S02]  /*1040*/  LEA R26, P0, R43, R2.reuse, 0x1 ;  /* 0x000000022b1a7211 */ /* 0x080fe400078008ff */
[----:B------:R-:W-:Y:S01]  /*1050*/  LEA R30, P1, R49, R2, 0x1 ;  /* 0x00000002311e7211 */ /* 0x000fe200078208ff */
[----:B------:R-:W5:Y:S01]  /*1060*/  LDG.E.U16 R25, [R24.64] ;  /* 0x0000000618197981 */ /* 0x000f62000c1e1500 */
[----:B------:R-:W-:-:S02]  /*1070*/  LEA.HI.X.SX32 R27, R43, R0, 0x1, P0 ;  /* 0x000000002b1b7211 */ /* 0x000fc400000f0eff */
[----:B0-----:R-:W-:Y:S01]  /*1080*/  LEA R16, P0, R51, R2, 0x1 ;  /* 0x0000000233107211 */ /* 0x001fe200078008ff */
[----:B------:R-:W5:Y:S01]  /*1090*/  LDG.E.U16 R23, [R22.64] ;  /* 0x0000000616177981 */ /* 0x000f62000c1e1500 */
[----:B------:R-:W-:Y:S02]  /*10a0*/  LEA.HI.X.SX32 R31, R49, R0, 0x1, P1 ;  /* 0x00000000311f7211 */ /* 0x000fe400008f0eff */
[----:B------:R-:W-:Y:S01]  /*10b0*/  LEA R2, P1, R3, R2, 0x1 ;  /* 0x0000000203027211 */ /* 0x000fe200078208ff */
[----:B------:R-:W5:Y:S01]  /*10c0*/  LDG.E.U16 R27, [R26.64] ;  /* 0x000000061a1b7981 */ /* 0x000f62000c1e1500 */
[-C--:B------:R-:W-:Y:S02]  /*10d0*/  LEA.HI.X.SX32 R17, R51, R0.reuse, 0x1, P0 ;  /* 0x0000000033117211 */ /* 0x080fe400000f0eff */
[----:B------:R-:W-:Y:S01]  /*10e0*/  LEA.HI.X.SX32 R3, R3, R0, 0x1, P1 ;  /* 0x0000000003037211 */ /* 0x000fe200008f0eff */
[----:B------:R-:W5:Y:S04]  /*10f0*/  LDG.E.U16 R31, [R30.64] ;  /* 0x000000061e1f7981 */ /* 0x000f68000c1e1500 */
[----:B------:R-:W5:Y:S04]  /*1100*/  LDG.E.U16 R17, [R16.64] ;  /* 0x0000000610117981 */ /* 0x000f68000c1e1500 */
[----:B------:R0:W5:Y:S04]  /*1110*/  LDG.E.U16 R35, [R2.64] ;  /* 0x0000000602237981 */ /* 0x000168000c1e1500 */
[----:B------:R-:W5:Y:S01]  /*1120*/  LDG.E.U16 R19, [R18.64] ;  /* 0x0000000612137981 */ /* 0x000f62000c1e1500 */
[----:B------:R-:W-:-:S02]  /*1130*/  SHF.R.S32.HI R37, RZ, 0x6, R58 ;  /* 0x00000006ff257819 */ /* 0x000fc4000001143a */
[----:B------:R-:W-:Y:S02]  /*1140*/  LOP3.LUT R8, R58, 0x3f, RZ, 0xc0, !PT ;  /* 0x0000003f3a087812 */ /* 0x000fe400078ec0ff */
[----:B------:R-:W-:Y:S02]  /*1150*/  SGXT R37, R37, 0x1 ;  /* 0x000000012525781a */ /* 0x000fe40000000200 */
[----:B------:R-:W-:-:S04]  /*1160*/  SHF.L.U32 R0, R8, 0x1, RZ ;  /* 0x0000000108007819 */ /* 0x000fc800000006ff */
[----:B------:R-:W-:-:S04]  /*1170*/  LOP3.LUT R0, R0, 0x90, R37, 0x78, !PT ;  /* 0x0000009000007812 */ /* 0x000fc800078e7825 */
[----:B0-----:R-:W-:Y:S01]  /*1180*/  LOP3.LUT R2, R0, 0x20, RZ, 0x3c, !PT ;  /* 0x0000002000027812 */ /* 0x001fe200078e3cff */
[----:B--2---:R0:W-:Y:S01]  /*1190*/  STS.U16 [R0], R5 ;  /* 0x0000000500007388 */ /* 0x0041e20000000400 */
[----:B------:R-:W-:-:S03]  /*11a0*/  IADD3 R12, R29, 0x20, RZ ;  /* 0x000000201d0c7810 */ /* 0x000fc60007ffe0ff */
[----:B---3--:R1:W-:Y:S04]  /*11b0*/  STS.U16 [R0+0x200], R7 ;  /* 0x0002000700007388 */ /* 0x0083e80000000400 */
[----:B------:R-:W-:Y:S04]  /*11c0*/  STS.U16 [R0+0x400], R15 ;  /* 0x0004000f00007388 */ /* 0x000fe80000000400 */
[----:B------:R-:W-:Y:S04]  /*11d0*/  STS.U16 [R0+0x600], R55 ;  /* 0x0006003700007388 */ /* 0x000fe80000000400 */
[----:B------:R-:W-:Y:S04]  /*11e0*/  STS.U16 [R0+0x800], R59 ;  /* 0x0008003b00007388 */ /* 0x000fe80000000400 */
[----:B------:R-:W-:Y:S04]  /*11f0*/  STS.U16 [R0+0xa00], R63 ;  /* 0x000a003f00007388 */ /* 0x000fe80000000400 */
[----:B------:R-:W-:Y:S04]  /*1200*/  STS.U16 [R0+0xc00], R67 ;  /* 0x000c004300007388 */ /* 0x000fe80000000400 */
[----:B------:R-:W-:Y:S04]  /*1210*/  STS.U16 [R0+0xe00], R71 ;  /* 0x000e004700007388 */ /* 0x000fe80000000400 */
[----:B------:R-:W-:Y:S04]  /*1220*/  STS.U16 [R0+0x1000], R75 ;  /* 0x0010004b00007388 */ /* 0x000fe80000000400 */
[----:B----4-:R-:W-:Y:S04]  /*1230*/  STS.U16 [R0+0x1200], R79 ;  /* 0x0012004f00007388 */ /* 0x010fe80000000400 */
[----:B------:R-:W-:Y:S04]  /*1240*/  STS.U16 [R0+0x1400], R83 ;  /* 0x0014005300007388 */ /* 0x000fe80000000400 */
[----:B------:R-:W-:Y:S04]  /*1250*/  STS.U16 [R0+0x1600], R87 ;  /* 0x0016005700007388 */ /* 0x000fe80000000400 */
[----:B------:R-:W-:Y:S04]  /*1260*/  STS.U16 [R0+0x1800], R91 ;  /* 0x0018005b00007388 */ /* 0x000fe80000000400 */
[----:B-----5:R-:W-:Y:S04]  /*1270*/  STS.U16 [R0+0x1c00], R99 ;  /* 0x001c006300007388 */ /* 0x020fe80000000400 */
[----:B------:R-:W-:Y:S01]  /*1280*/  STS.U16 [R0+0x1a00], R95 ;  /* 0x001a005f00007388 */ /* 0x000fe20000000400 */
[----:B------:R-:W-:-:S02]  /*1290*/  ISETP.GE.AND P0, PT, R12, 0x1, PT ;  /* 0x000000010c00780c */ /* 0x000fc40003f06270 */
[C---:B------:R-:W-:Y:S01]  /*12a0*/  LOP3.LUT R43, R58.reuse, 0x1c, RZ, 0xc0, !PT ;  /* 0x0000001c3a2b7812 */ /* 0x040fe200078ec0ff */
[----:B------:R-:W-:Y:S04]  /*12b0*/  STS.U16 [R0+0x2000], R107 ;  /* 0x0020006b00007388 */ /* 0x000fe80000000400 */
[----:B------:R-:W-:Y:S04]  /*12c0*/  STS.U16 [R0+0x1e00], R103 ;  /* 0x001e006700007388 */ /* 0x000fe80000000400 */
[----:B------:R-:W-:Y:S04]  /*12d0*/  STS.U16 [R0+0x2200], R111 ;  /* 0x0022006f00007388 */ /* 0x000fe80000000400 */
[----:B------:R-:W-:Y:S01]  /*12e0*/  STS.U16 [R0+0x2400], R115 ;  /* 0x0024007300007388 */ /* 0x000fe20000000400 */
[----:B------:R-:W-:Y:S01]  /*12f0*/  IMAD.MOV.U32 R3, RZ, RZ, 0x3f800000 ;  /* 0x3f800000ff037424 */ /* 0x000fe200078e00ff */
[----:B------:R-:W-:Y:S01]  /*1300*/  MOV R4, 0xff800000 ;  /* 0xff80000000047802 */ /* 0x000fe20000000f00 */
[----:B0-----:R-:W-:Y:S01]  /*1310*/  IMAD.MOV.U32 R5, RZ, RZ, -0x800000 ;  /* 0xff800000ff057424 */ /* 0x001fe200078e00ff */
[----:B------:R-:W-:Y:S01]  /*1320*/  MOV R6, 0xff800000 ;  /* 0xff80000000067802 */ /* 0x000fe20000000f00 */
[----:B-1----:R-:W-:Y:S01]  /*1330*/  IMAD.MOV.U32 R7, RZ, RZ, -0x800000 ;  /* 0xff800000ff077424 */ /* 0x002fe200078e00ff */
[----:B------:R-:W-:Y:S04]  /*1340*/  STS.U16 [R0+0x2800], R123 ;  /* 0x0028007b00007388 */ /* 0x000fe80000000400 */
[----:B------:R-:W-:Y:S04]  /*1350*/  STS.U16 [R0+0x2600], R119 ;  /* 0x0026007700007388 */ /* 0x000fe80000000400 */
[----:B------:R0:W-:Y:S04]  /*1360*/  STS.U16 [R0+0x2a00], R127 ;  /* 0x002a007f00007388 */ /* 0x0001e80000000400 */
[----:B------:R-:W-:Y:S04]  /*1370*/  STS.U16 [R0+0x2c00], R131 ;  /* 0x002c008300007388 */ /* 0x000fe80000000400 */
        /* <DEDUP_REMOVED lines=22> */
[----:B------:R-:W-:Y:S01]  /*14e0*/  STS.U16 [R2+0x3f00], R35 ;  /* 0x003f002302007388 */ /* 0x000fe20000000400 */
[----:B------:R-:W-:Y:S01]  /*14f0*/  MOV R8, 0x3f800000 ;  /* 0x3f80000000087802 */ /* 0x000fe20000000f00 */
[----:B------:R-:W-:Y:S01]  /*1500*/  IMAD.MOV.U32 R10, RZ, RZ, 0x3f800000 ;  /* 0x3f800000ff0a7424 */ /* 0x000fe200078e00ff */
[----:B0-----:R-:W-:Y:S01]  /*1510*/  CS2R R126, SRZ ;  /* 0x00000000007e7805 */ /* 0x001fe2000001ff00 */
[----:B------:R-:W-:Y:S01]  /*1520*/  STS.U16 [R2+0x100], R11 ;  /* 0x0001000b02007388 */ /* 0x000fe20000000400 */
[----:B------:R-:W-:Y:S01]  /*1530*/  CS2R R122, SRZ ;  /* 0x00000000007a7805 */ /* 0x000fe2000001ff00 */
[----:B------:R-:W-:Y:S01]  /*1540*/  CS2R R118, SRZ ;  /* 0x0000000000767805 */ /* 0x000fe2000001ff00 */
[----:B------:R-:W-:Y:S01]  /*1550*/  CS2R R114, SRZ ;  /* 0x0000000000727805 */ /* 0x000fe2000001ff00 */
[----:B------:R-:W-:Y:S01]  /*1560*/  STS.U16 [R2+0xb00], R65 ;  /* 0x000b004102007388 */ /* 0x000fe20000000400 */
[----:B------:R-:W-:Y:S01]  /*1570*/  CS2R R110, SRZ ;  /* 0x00000000006e7805 */ /* 0x000fe2000001ff00 */
[----:B------:R-:W-:Y:S01]  /*1580*/  CS2R R106, SRZ ;  /* 0x00000000006a7805 */ /* 0x000fe2000001ff00 */
[----:B------:R-:W-:Y:S01]  /*1590*/  CS2R R102, SRZ ;  /* 0x0000000000667805 */ /* 0x000fe2000001ff00 */
[----:B------:R0:W-:Y:S01]  /*15a0*/  STS.U16 [R2+0xd00], R69 ;  /* 0x000d004502007388 */ /* 0x0001e20000000400 */
        /* <DEDUP_REMOVED lines=9> */
[----:B0-----:R-:W-:Y:S01]  /*1640*/  CS2R R68, SRZ ;  /* 0x0000000000447805 */ /* 0x001fe2000001ff00 */
[----:B------:R-:W-:Y:S01]  /*1650*/  CS2R R70, SRZ ;  /* 0x0000000000467805 */ /* 0x000fe2000001ff00 */
[----:B------:R0:W-:Y:S01]  /*1660*/  STS.U16 [R2+0x1300], R81 ;  /* 0x0013005102007388 */ /* 0x0001e20000000400 */
[----:B------:R-:W-:Y:S01]  /*1670*/  CS2R R64, SRZ ;  /* 0x0000000000407805 */ /* 0x000fe2000001ff00 */
[----:B-1----:R-:W-:Y:S01]  /*1680*/  CS2R R72, SRZ ;  /* 0x0000000000487805 */ /* 0x002fe2000001ff00 */
[----:B------:R-:W-:Y:S01]  /*1690*/  CS2R R66, SRZ ;  /* 0x0000000000427805 */ /* 0x000fe2000001ff00 */
[----:B------:R1:W-:Y:S01]  /*16a0*/  STS.U16 [R2+0x1500], R85 ;  /* 0x0015005502007388 */ /* 0x0003e20000000400 */
[----:B------:R-:W-:Y:S01]  /*16b0*/  LOP3.LUT R41, R58, 0x7f, RZ, 0xc0, !PT ;  /* 0x0000007f3a297812 */ /* 0x000fe200078ec0ff */
[----:B--2---:R-:W-:Y:S01]  /*16c0*/  CS2R R76, SRZ ;  /* 0x00000000004c7805 */ /* 0x004fe2000001ff00 */
[----:B------:R-:W-:Y:S01]  /*16d0*/  IMAD R11, R9, c[0x0][0x1c8], RZ ;  /* 0x00007200090b7a24 */ /* 0x000fe200078e02ff */
[----:B------:R2:W-:Y:S01]  /*16e0*/  STS.U16 [R2+0x1700], R89 ;  /* 0x0017005902007388 */ /* 0x0005e20000000400 */
[----:B------:R-:W-:Y:S01]  /*16f0*/  IMAD.SHL.U32 R56, R43, 0x4, RZ ;  /* 0x000000042b387824 */ /* 0x000fe200078e00ff */
[----:B0-----:R-:W-:-:S02]  /*1700*/  CS2R R80, SRZ ;  /* 0x0000000000507805 */ /* 0x001fc4000001ff00 */
[----:B------:R0:W-:Y:S01]  /*1710*/  STS.U16 [R2+0x1900], R93 ;  /* 0x0019005d02007388 */ /* 0x0001e20000000400 */
[----:B-1----:R-:W-:-:S03]  /*1720*/  CS2R R84, SRZ ;  /* 0x0000000000547805 */ /* 0x002fc6000001ff00 */
[----:B------:R1:W-:Y:S01]  /*1730*/  STS.U16 [R2+0x1b00], R97 ;  /* 0x001b006102007388 */ /* 0x0003e20000000400 */
[----:B--2---:R-:W-:-:S03]  /*1740*/  CS2R R88, SRZ ;  /* 0x0000000000587805 */ /* 0x004fc6000001ff00 */
[----:B------:R2:W-:Y:S01]  /*1750*/  STS.U16 [R2+0x1d00], R101 ;  /* 0x001d006502007388 */ /* 0x0005e20000000400 */
[----:B0-----:R-:W-:-:S03]  /*1760*/  CS2R R92, SRZ ;  /* 0x00000000005c7805 */ /* 0x001fc6000001ff00 */
        /* <DEDUP_REMOVED lines=13> */
[----:B-1----:R-:W-:Y:S01]  /*1840*/  CS2R R120, SRZ ;  /* 0x0000000000787805 */ /* 0x002fe2000001ff00 */
[----:B--2---:R-:W-:Y:S01]  /*1850*/  CS2R R124, SRZ ;  /* 0x00000000007c7805 */ /* 0x004fe2000001ff00 */
[----:B0-----:R-:W-:Y:S01]  /*1860*/  MOV R19, 0x3f800000 ;  /* 0x3f80000000137802 */ /* 0x001fe20000000f00 */
[----:B------:R-:W-:Y:S05]  /*1870*/  @!P0 BRA `(.L_x_0) ;  /* 0x0000559000008947 */ /* 0x000fea0003800000 */
[----:B------:R-:W-:Y:S01]  /*1880*/  MOV R42, c[0x0][0x1b8] ;  /* 0x00006e00002a7a02 */ /* 0x000fe20000000f00 */
[----:B------:R-:W-:Y:S01]  /*1890*/  IMAD R9, R9, c[0x0][0x1b8], RZ ;  /* 0x00006e0009097a24 */ /* 0x000fe200078e02ff */
[----:B------:R-:W-:Y:S01]  /*18a0*/  LOP3.LUT R3, R58, 0x1f, RZ, 0xc0, !PT ;  /* 0x0000001f3a037812 */ /* 0x000fe200078ec0ff */
[----:B------:R-:W-:Y:S01]  /*18b0*/  IMAD R4, R28, c[0x0][0x1a0], RZ ;  /* 0x000068001c047a24 */ /* 0x000fe200078e02ff */
[----:B------:R-:W-:Y:S01]  /*18c0*/  LOP3.LUT R12, R58, 0x7, RZ, 0xc0, !PT ;  /* 0x000000073a0c7812 */ /* 0x000fe200078ec0ff */
[----:B------:R-:W-:Y:S01]  /*18d0*/  IMAD R10, R42, 0x4, R9 ;  /* 0x000000042a0a7824 */ /* 0x000fe200078e0209 */
[----:B------:R-:W-:Y:S01]  /*18e0*/  SHF.L.U32 R13, R58, 0x3, RZ ;  /* 0x000000033a0d7819 */ /* 0x000fe200000006ff */
[----:B------:R-:W-:Y:S01]  /*18f0*/  IMAD R5, R28, c[0x0][0x1b0], RZ ;  /* 0x00006c001c057a24 */ /* 0x000fe200078e02ff */
[----:B------:R-:W-:Y:S01]  /*1900*/  LEA R24, P0, R4, c[0x0][0x168], 0x1 ;  /* 0x00005a0004187a11 */ /* 0x000fe200078008ff */
[----:B------:R-:W-:Y:S01]  /*1910*/  IMAD R6, R41, c[0x0][0x1a8], RZ ;  /* 0x00006a0029067a24 */ /* 0x000fe200078e02ff */
[----:B------:R-:W-:Y:S01]  /*1920*/  LEA R15, R42, R10, 0x2 ;  /* 0x0000000a2a0f7211 */ /* 0x000fe200078e10ff */
[----:B------:R-:W-:Y:S01]  /*1930*/  IMAD.MOV.U32 R7, RZ, RZ, c[0x0][0x1a8] ;  /* 0x00006a00ff077624 */ /* 0x000fe200078e00ff */
[----:B------:R-:W-:Y:S01]  /*1940*/  LEA.HI.X.SX32 R11, R4, c[0x0][0x16c], 0x1, P0 ;  /* 0x00005b00040b7a11 */ /* 0x000fe200000f0eff */
[----:B------:R-:W-:Y:S01]  /*1950*/  IMAD R8, R3, c[0x0][0x1b4], RZ ;  /* 0x00006d0003087a24 */ /* 0x000fe200078e02ff */
[----:B------:R-:W-:Y:S01]  /*1960*/  LEA R22, P0, R6, R24, 0x1 ;  /* 0x0000001806167211 */ /* 0x000fe200078008ff */
[----:B------:R-:W-:Y:S01]  /*1970*/  IMAD R16, R42, 0x4, R15 ;  /* 0x000000042a107824 */ /* 0x000fe200078e020f */
[----:B------:R-:W-:Y:S01]  /*1980*/  LOP3.LUT R14, R13, 0x30, RZ, 0xc0, !PT ;  /* 0x000000300d0e7812 */ /* 0x000fe200078ec0ff */
[----:B------:R-:W-:Y:S01]  /*1990*/  IMAD R7, R7, 0x80, R6 ;  /* 0x0000008007077824 */ /* 0x000fe200078e0206 */
[-C--:B------:R-:W-:Y:S01]  /*19a0*/  LEA.HI.X.SX32 R23, R6, R11.reuse, 0x1, P0 ;  /* 0x0000000b06177211 */ /* 0x080fe200000f0eff */
[----:B------:R-:W-:Y:S01]  /*19b0*/  IMAD.SHL.U32 R3, R5, 0x2, RZ ;  /* 0x0000000205037824 */ /* 0x000fe200078e00ff */
[----:B------:R-:W-:Y:S01]  /*19c0*/  LEA R17, R42, R16, 0x2 ;  /* 0x000000102a117211 */ /* 0x000fe200078e10ff */
[----:B------:R-:W-:Y:S01]  /*19d0*/  IMAD.SHL.U32 R13, R12, 0x40, RZ ;  /* 0x000000400c0d7824 */ /* 0x000fe200078e00ff */
[C---:B------:R-:W-:Y:S01]  /*19e0*/  LEA R24, P1, R7.reuse, R24, 0x1 ;  /* 0x0000001807187211 */ /* 0x040fe200078208ff */
[----:B------:R-:W-:Y:S01]  /*19f0*/  IMAD.SHL.U32 R35, R58, 0x2, RZ ;  /* 0x000000023a237824 */ /* 0x000fe200078e00ff */
[----:B------:R-:W-:Y:S01]  /*1a00*/  SHF.L.U32 R4, R8, 0x1, RZ ;  /* 0x0000000108047819 */ /* 0x000fe200000006ff */
[----:B------:R-:W-:Y:S01]  /*1a10*/  IMAD R19, R42, 0x4, R17 ;  /* 0x000000042a137824 */ /* 0x000fe200078e0211 */
[----:B------:R-:W-:Y:S01]  /*1a20*/  LEA.HI.X.SX32 R25, R7, R11, 0x1, P1 ;  /* 0x0000000b07197211 */ /* 0x000fe200008f0eff */
[----:B------:R-:W-:Y:S01]  /*1a30*/  IMAD.SHL.U32 R37, R58, 0x40, RZ ;  /* 0x000000403a257824 */ /* 0x000fe200078e00ff */
[----:B------:R-:W-:Y:S01]  /*1a40*/  IADD3 R158, P0, P1, R4, c[0x0][0x170], R3 ;  /* 0x00005c00049e7a10 */ /* 0x000fe2000791e003 */
[----:B------:R-:W-:Y:S01]  /*1a50*/  IMAD.HI R5, R5, 0x2, RZ ;  /* 0x0000000205057827 */ /* 0x000fe200078e02ff */
[----:B------:R-:W-:Y:S01]  /*1a60*/  LEA R20, R42, R19, 0x2 ;  /* 0x000000132a147211 */ /* 0x000fe200078e10ff */
[----:B------:R-:W-:Y:S01]  /*1a70*/  CS2R R124, SRZ ;  /* 0x00000000007c7805 */ /* 0x000fe2000001ff00 */
[----:B------:R-:W-:Y:S01]  /*1a80*/  LOP3.LUT R3, R58, 0x60, RZ, 0xc0, !PT ;  /* 0x000000603a037812 */ /* 0x000fe200078ec0ff */
[----:B------:R-:W-:Y:S01]  /*1a90*/  IMAD.HI R8, R8, 0x2, RZ ;  /* 0x0000000208087827 */ /* 0x000fe200078e02ff */
[----:B------:R-:W-:Y:S01]  /*1aa0*/  LOP3.LUT R36, R13, R14, RZ, 0xfc, !PT ;  /* 0x0000000e0d247212 */ /* 0x000fe200078efcff */
[----:B------:R-:W-:Y:S01]  /*1ab0*/  CS2R R126, SRZ ;  /* 0x00000000007e7805 */ /* 0x000fe2000001ff00 */
[----:B------:R-:W-:Y:S01]  /*1ac0*/  SHF.R.U32.HI R18, RZ, 0x1, R3 ;  /* 0x00000001ff127819 */ /* 0x000fe20000011603 */
[----:B------:R-:W-:Y:S01]  /*1ad0*/  IMAD R21, R42, 0x4, R20 ;  /* 0x000000042a157824 */ /* 0x000fe200078e0214 */
[----:B------:R-:W-:Y:S01]  /*1ae0*/  LOP3.LUT R11, R58, 0x3, RZ, 0xc0, !PT ;  /* 0x000000033a0b7812 */ /* 0x000fe200078ec0ff */
[C---:B------:R-:W-:Y:S01]  /*1af0*/  IMAD R38, R3.reuse, 0x8, R12 ;  /* 0x0000000803267824 */ /* 0x040fe200078e020c */
[----:B------:R-:W-:Y:S01]  /*1b00*/  LOP3.LUT R40, R18, 0x30, R35, 0x78, !PT ;  /* 0x0000003012287812 */ /* 0x000fe200078e7823 */
[----:B------:R-:W-:Y:S01]  /*1b10*/  CS2R R120, SRZ ;  /* 0x0000000000787805 */ /* 0x000fe2000001ff00 */
[----:B------:R-:W-:Y:S01]  /*1b20*/  LEA R26, R42, R21, 0x2 ;  /* 0x000000152a1a7211 */ /* 0x000fe200078e10ff */
[----:B------:R-:W-:Y:S01]  /*1b30*/  CS2R R122, SRZ ;  /* 0x00000000007a7805 */ /* 0x000fe2000001ff00 */
[----:B------:R-:W-:Y:S01]  /*1b40*/  SHF.L.U32 R38, R38, 0x4, RZ ;  /* 0x0000000426267819 */ /* 0x000fe200000006ff */
[----:B------:R-:W-:Y:S01]  /*1b50*/  CS2R R116, SRZ ;  /* 0x0000000000747805 */ /* 0x000fe2000001ff00 */
[----:B------:R-:W-:Y:S01]  /*1b60*/  LEA R27, R42, R26, 0x2 ;  /* 0x0000001a2a1b7211 */ /* 0x000fe200078e10ff */
[----:B------:R-:W-:Y:S01]  /*1b70*/  CS2R R118, SRZ ;  /* 0x0000000000767805 */ /* 0x000fe2000001ff00 */
[----:B------:R-:W-:Y:S01]  /*1b80*/  LOP3.LUT R18, R14, 0x3c0, R37, 0xf8, !PT ;  /* 0x000003c00e127812 */ /* 0x000fe200078ef825 */
[----:B------:R-:W-:Y:S01]  /*1b90*/  CS2R R112, SRZ ;  /* 0x0000000000707805 */ /* 0x000fe2000001ff00 */
[----:B------:R-:W-:Y:S01]  /*1ba0*/  LEA R28, R42, R27, 0x2 ;  /* 0x0000001b2a1c7211 */ /* 0x000fe200078e10ff */
[----:B------:R-:W-:Y:S01]  /*1bb0*/  CS2R R114, SRZ ;  /* 0x0000000000727805 */ /* 0x000fe2000001ff00 */
[--C-:B------:R-:W-:Y:S01]  /*1bc0*/  LOP3.LUT R14, R14, 0x30, R35.reuse, 0x78, !PT ;  /* 0x000000300e0e7812 */ /* 0x100fe200078e7823 */
[----:B------:R-:W-:Y:S01]  /*1bd0*/  CS2R R108, SRZ ;  /* 0x00000000006c7805 */ /* 0x000fe2000001ff00 */
[----:B------:R-:W-:Y:S01]  /*1be0*/  LEA R30, R42, R28, 0x2 ;  /* 0x0000001c2a1e7211 */ /* 0x000fe200078e10ff */
[----:B------:R-:W-:Y:S01]  /*1bf0*/  CS2R R110, SRZ ;  /* 0x00000000006e7805 */ /* 0x000fe2000001ff00 */
[--C-:B------:R-:W-:Y:S01]  /*1c00*/  LOP3.LUT R39, R38, 0x30, R35.reuse, 0x78, !PT ;  /* 0x0000003026277812 */ /* 0x100fe200078e7823 */
[----:B------:R-:W-:Y:S01]  /*1c10*/  IMAD R38, R3, 0x10, R14 ;  /* 0x0000001003267824 */ /* 0x000fe200078e020e */
[----:B------:R-:W-:Y:S01]  /*1c20*/  LOP3.LUT R37, R36, 0x10, R35, 0x78, !PT ;  /* 0x0000001024257812 */ /* 0x000fe200078e7823 */
[----:B------:R-:W-:Y:S01]  /*1c30*/  IMAD R31, R42, 0x4, R30 ;  /* 0x000000042a1f7824 */ /* 0x000fe200078e021e */
[----:B------:R-:W-:Y:S01]  /*1c40*/  SHF.L.U32 R252, R11, 0x1, RZ ;  /* 0x000000010bfc7819 */ /* 0x000fe200000006ff */
[----:B------:R-:W-:Y:S01]  /*1c50*/  IMAD R11, R43, 0x4, R11 ;  /* 0x000000042b0b7824 */ /* 0x000fe200078e020b */
[----:B------:R-:W-:Y:S01]  /*1c60*/  LOP3.LUT R14, R58, 0x10, RZ, 0xc0, !PT ;  /* 0x000000103a0e7812 */ /* 0x000fe200078ec0ff */
[----:B------:R-:W-:Y:S01]  /*1c70*/  IMAD R6, R42, 0x4, R31 ;  /* 0x000000042a067824 */ /* 0x000fe200078e021f */
[----:B------:R-:W-:Y:S01]  /*1c80*/  LEA.HI R252, R3, R252, RZ, 0x1e ;  /* 0x000000fc03fc7211 */ /* 0x000fe200078ff0ff */
[----:B------:R-:W-:Y:S01]  /*1c90*/  IMAD.U32 R11, R11, 0x4, R40 ;  /* 0x000000040b0b7824 */ /* 0x000fe200078e0028 */
[----:B------:R-:W-:Y:S01]  /*1ca0*/  IADD3.X R40, R8, c[0x0][0x174], R5, P0, P1 ;  /* 0x00005d0008287a10 */ /* 0x000fe200007e2405 */
[----:B------:R-:W-:Y:S01]  /*1cb0*/  IMAD R14, R14, 0x20, R37 ;  /* 0x000000200e0e7824 */ /* 0x000fe200078e0225 */
[----:B------:R-:W-:Y:S01]  /*1cc0*/  LEA R4, R42, R6, 0x2 ;  /* 0x000000062a047211 */ /* 0x000fe200078e10ff */
[----:B------:R-:W-:Y:S01]  /*1cd0*/  IMAD R12, R12, 0x200, R39 ;  /* 0x000002000c0c7824 */ /* 0x000fe200078e0227 */
[----:B------:R-:W-:Y:S01]  /*1ce0*/  LEA R50, P0, R9, R158, 0x1 ;  /* 0x0000009e09327211 */ /* 0x000fe200078008ff */
[----:B------:R-:W-:Y:S01]  /*1cf0*/  CS2R R104, SRZ ;  /* 0x0000000000687805 */ /* 0x000fe2000001ff00 */
[C---:B------:R-:W-:Y:S01]  /*1d00*/  LEA R7, R42.reuse, R4, 0x2 ;  /* 0x000000042a077211 */ /* 0x040fe200078e10ff */
[----:B------:R-:W-:Y:S01]  /*1d10*/  CS2R R106, SRZ ;  /* 0x00000000006a7805 */ /* 0x000fe2000001ff00 */
[----:B------:R-:W-:Y:S01]  /*1d20*/  LEA R44, P2, R15, R158, 0x1 ;  /* 0x0000009e0f2c7211 */ /* 0x000fe200078408ff */
[----:B------:R-:W-:Y:S01]  /*1d30*/  CS2R R100, SRZ ;  /* 0x0000000000647805 */ /* 0x000fe2000001ff00 */
[C---:B------:R-:W-:Y:S01]  /*1d40*/  LEA R32, R42.reuse, R7, 0x2 ;  /* 0x000000072a207211 */ /* 0x040fe200078e10ff */
[----:B------:R-:W-:Y:S01]  /*1d50*/  CS2R R102, SRZ ;  /* 0x0000000000667805 */ /* 0x000fe2000001ff00 */
[-C--:B------:R-:W-:Y:S01]  /*1d60*/  LEA.HI.X.SX32 R51, R9, R40.reuse, 0x1, P0 ;  /* 0x0000002809337211 */ /* 0x080fe200000f0eff */
[----:B------:R-:W-:Y:S01]  /*1d70*/  CS2R R96, SRZ ;  /* 0x0000000000607805 */ /* 0x000fe2000001ff00 */
[----:B------:R-:W-:Y:S01]  /*1d80*/  LEA.HI.X.SX32 R45, R15, R40, 0x1, P2 ;  /* 0x000000280f2d7211 */ /* 0x000fe200010f0eff */
[----:B------:R-:W-:Y:S01]  /*1d90*/  IMAD R33, R42, 0x4, R32 ;  /* 0x000000042a217824 */ /* 0x000fe200078e0220 */
[-C--:B------:R-:W-:Y:S01]  /*1da0*/  LEA R48, P1, R10, R158.reuse, 0x1 ;  /* 0x0000009e0a307211 */ /* 0x080fe200078208ff */
[----:B------:R-:W-:Y:S01]  /*1db0*/  STL.64 [R1+0xb8], R50 ;  /* 0x0000b83201007387 */ /* 0x000fe20000100a00 */
[----:B------:R-:W-:Y:S01]  /*1dc0*/  LEA R46, P3, R16, R158, 0x1 ;  /* 0x0000009e102e7211 */ /* 0x000fe200078608ff */
[----:B------:R-:W-:Y:S01]  /*1dd0*/  CS2R R98, SRZ ;  /* 0x0000000000627805 */ /* 0x000fe2000001ff00 */
[----:B------:R-:W-:Y:S01]  /*1de0*/  LEA R34, R42, R33, 0x2 ;  /* 0x000000212a227211 */ /* 0x000fe200078e10ff */
[----:B------:R0:W-:Y:S01]  /*1df0*/  STL.64 [R1+0xa8], R44 ;  /* 0x0000a82c01007387 */ /* 0x0001e20000100a00 */
[----:B------:R-:W-:Y:S01]  /*1e00*/  IADD3 R13, R13, R38, RZ ;  /* 0x000000260d0d7210 */ /* 0x000fe20007ffe0ff */
[----:B------:R-:W-:Y:S01]  /*1e10*/  CS2R R92, SRZ ;  /* 0x00000000005c7805 */ /* 0x000fe2000001ff00 */
[----:B------:R-:W-:Y:S01]  /*1e20*/  LEA.HI.X.SX32 R49, R10, R40, 0x1, P1 ;  /* 0x000000280a317211 */ /* 0x000fe200008f0eff */
[----:B------:R-:W-:Y:S01]  /*1e30*/  IMAD R35, R42, 0x4, R34 ;  /* 0x000000042a237824 */ /* 0x000fe200078e0222 */
[C---:B------:R-:W-:Y:S01]  /*1e40*/  LEA R38, P1, R19.reuse, R158, 0x1 ;  /* 0x0000009e13267211 */ /* 0x040fe200078208ff */
[----:B------:R-:W-:Y:S01]  /*1e50*/  CS2R R94, SRZ ;  /* 0x00000000005e7805 */ /* 0x000fe2000001ff00 */
[-C--:B------:R-:W-:Y:S01]  /*1e60*/  LEA.HI.X.SX32 R47, R16, R40.reuse, 0x1, P3 ;  /* 0x00000028102f7211 */ /* 0x080fe200018f0eff */
[----:B------:R-:W-:Y:S01]  /*1e70*/  STL.64 [R1+0xb0], R48 ;  /* 0x0000b03001007387 */ /* 0x000fe20000100a00 */
[C---:B------:R-:W-:Y:S01]  /*1e80*/  LEA R36, R42.reuse, R35, 0x2 ;  /* 0x000000232a247211 */ /* 0x040fe200078e10ff */
[----:B------:R-:W-:Y:S01]  /*1e90*/  CS2R R88, SRZ ;  /* 0x0000000000587805 */ /* 0x000fe2000001ff00 */
[----:B------:R-:W-:Y:S01]  /*1ea0*/  LEA.HI.X.SX32 R39, R19, R40, 0x1, P1 ;  /* 0x0000002813277211 */ /* 0x000fe200008f0eff */
[----:B------:R1:W-:Y:S01]  /*1eb0*/  STL.64 [R1+0xa0], R46 ;  /* 0x0000a02e01007387 */ /* 0x0003e20000100a00 */
[C---:B------:R-:W-:Y:S01]  /*1ec0*/  LEA R3, R42.reuse, R36, 0x2 ;  /* 0x000000242a037211 */ /* 0x040fe200078e10ff */
[----:B------:R-:W-:Y:S01]  /*1ed0*/  CS2R R90, SRZ ;  /* 0x00000000005a7805 */ /* 0x000fe2000001ff00 */
[C---:B0-----:R-:W-:Y:S01]  /*1ee0*/  LEA R44, P0, R17.reuse, R158, 0x1 ;  /* 0x0000009e112c7211 */ /* 0x041fe200078008ff */
[----:B------:R-:W-:Y:S01]  /*1ef0*/  CS2R R84, SRZ ;  /* 0x0000000000547805 */ /* 0x000fe2000001ff00 */
[C---:B------:R-:W-:Y:S01]  /*1f00*/  LEA R5, R42.reuse, R3, 0x2 ;  /* 0x000000032a057211 */ /* 0x040fe200078e10ff */
[----:B------:R-:W-:Y:S01]  /*1f10*/  CS2R R86, SRZ ;  /* 0x0000000000567805 */ /* 0x000fe2000001ff00 */
[----:B------:R-:W-:Y:S01]  /*1f20*/  LEA.HI.X.SX32 R45, R17, R40, 0x1, P0 ;  /* 0x00000028112d7211 */ /* 0x000fe200000f0eff */
[----:B------:R-:W-:Y:S01]  /*1f30*/  CS2R R80, SRZ ;  /* 0x0000000000507805 */ /* 0x000fe2000001ff00 */
[----:B------:R-:W-:Y:S01]  /*1f40*/  LEA R8, R42, R5, 0x2 ;  /* 0x000000052a087211 */ /* 0x000fe200078e10ff */
[----:B------:R-:W-:Y:S01]  /*1f50*/  CS2R R82, SRZ ;  /* 0x0000000000527805 */ /* 0x000fe2000001ff00 */
[----:B------:R-:W-:Y:S01]  /*1f60*/  SHF.R.U32.HI R188, RZ, 0x3, R41 ;  /* 0x00000003ffbc7819 */ /* 0x000fe20000011629 */
[----:B------:R0:W-:Y:S01]  /*1f70*/  STL.64 [R1+0x98], R44 ;  /* 0x0000982c01007387 */ /* 0x0001e20000100a00 */
[----:B-1----:R-:W-:Y:S01]  /*1f80*/  LEA R46, P0, R20, R158, 0x1 ;  /* 0x0000009e142e7211 */ /* 0x002fe200078008ff */
[----:B------:R-:W-:Y:S01]  /*1f90*/  IMAD R37, R42, 0x4, R8 ;  /* 0x000000042a257824 */ /* 0x000fe200078e0208 */
[----:B------:R-:W-:Y:S01]  /*1fa0*/  LOP3.LUT R188, R188, 0xc, RZ, 0xc0, !PT ;  /* 0x0000000cbcbc7812 */ /* 0x000fe200078ec0ff */
[----:B------:R1:W-:Y:S01]  /*1fb0*/  STL.64 [R1+0x90], R38 ;  /* 0x0000902601007387 */ /* 0x0003e20000100a00 */
[----:B------:R-:W-:Y:S01]  /*1fc0*/  LEA.HI.X.SX32 R47, R20, R40, 0x1, P0 ;  /* 0x00000028142f7211 */ /* 0x000fe200000f0eff */
[----:B------:R-:W-:Y:S01]  /*1fd0*/  CS2R R76, SRZ ;  /* 0x00000000004c7805 */ /* 0x000fe2000001ff00 */
[----:B------:R-:W-:Y:S01]  /*1fe0*/  LEA R9, R42, R37, 0x2 ;  /* 0x000000252a097211 */ /* 0x000fe200078e10ff */
[----:B------:R-:W-:Y:S01]  /*1ff0*/  CS2R R78, SRZ ;  /* 0x00000000004e7805 */ /* 0x000fe2000001ff00 */
[----:B------:R-:W-:Y:S01]  /*2000*/  LOP3.LUT R18, R18, 0x10, R58, 0x78, !PT ;  /* 0x0000001012127812 */ /* 0x000fe200078e783a */
[----:B------:R-:W-:Y:S01]  /*2010*/  STL.64 [R1+0x88], R46 ;  /* 0x0000882e01007387 */ /* 0x000fe20000100a00 */
[----:B------:R-:W-:Y:S01]  /*2020*/  LOP3.LUT P6, RZ, R58, 0x3, RZ, 0xc0, !PT ;  /* 0x000000033aff7812 */ /* 0x000fe200078cc0ff */
[----:B------:R-:W-:Y:S01]  /*2030*/  IMAD R10, R42, 0x4, R9 ;  /* 0x000000042a0a7824 */ /* 0x000fe200078e0209 */
[CC--:B0-----:R-:W-:Y:S01]  /*2040*/  LEA R44, P1, R21.reuse, R158.reuse, 0x1 ;  /* 0x0000009e152c7211 */ /* 0x0c1fe200078208ff */
[----:B------:R-:W-:Y:S01]  /*2050*/  CS2R R72, SRZ ;  /* 0x0000000000487805 */ /* 0x000fe2000001ff00 */
[----:B------:R-:W-:Y:S01]  /*2060*/  CS2R R74, SRZ ;  /* 0x00000000004a7805 */ /* 0x000fe2000001ff00 */
[----:B-1----:R-:W-:Y:S01]  /*2070*/  LEA R38, P2, R26, R158, 0x1 ;  /* 0x0000009e1a267211 */ /* 0x002fe200078408ff */
[----:B------:R-:W-:Y:S01]  /*2080*/  CS2R R68, SRZ ;  /* 0x0000000000447805 */ /* 0x000fe2000001ff00 */
[----:B------:R-:W-:Y:S01]  /*2090*/  LEA R15, R42, R10, 0x2 ;  /* 0x0000000a2a0f7211 */ /* 0x000fe200078e10ff */
[----:B------:R-:W-:Y:S01]  /*20a0*/  CS2R R70, SRZ ;  /* 0x0000000000467805 */ /* 0x000fe2000001ff00 */
[-C--:B------:R-:W-:Y:S01]  /*20b0*/  LEA.HI.X.SX32 R45, R21, R40.reuse, 0x1, P1 ;  /* 0x00000028152d7211 */ /* 0x080fe200008f0eff */
[----:B------:R-:W-:Y:S01]  /*20c0*/  CS2R R64, SRZ ;  /* 0x0000000000407805 */ /* 0x000fe2000001ff00 */
[----:B------:R-:W-:Y:S01]  /*20d0*/  LEA.HI.X.SX32 R39, R26, R40, 0x1, P2 ;  /* 0x000000281a277211 */ /* 0x000fe200010f0eff */
[----:B------:R-:W-:Y:S01]  /*20e0*/  IMAD R16, R42, 0x4, R15 ;  /* 0x000000042a107824 */ /* 0x000fe200078e020f */
[----:B------:R-:W-:Y:S01]  /*20f0*/  LEA R20, P2, R30, R158, 0x1 ;  /* 0x0000009e1e147211 */ /* 0x000fe200078408ff */
[----:B------:R0:W-:Y:S01]  /*2100*/  STL.64 [R1+0x80], R44 ;  /* 0x0000802c01007387 */ /* 0x0001e20000100a00 */
[----:B------:R-:W-:Y:S01]  /*2110*/  CS2R R66, SRZ ;  /* 0x0000000000427805 */ /* 0x000fe2000001ff00 */
[----:B------:R-:W-:Y:S01]  /*2120*/  UMOV UR4, URZ ;  /* 0x0000003f00047c82 */ /* 0x000fe20008000000 */
[----:B------:R-:W-:Y:S01]  /*2130*/  LEA R17, R42, R16, 0x2 ;  /* 0x000000102a117211 */ /* 0x000fe200078e10ff */
[----:B------:R1:W-:Y:S01]  /*2140*/  STL.64 [R1+0x78], R38 ;  /* 0x0000782601007387 */ /* 0x0003e20000100a00 */
[----:B------:R-:W-:Y:S01]  /*2150*/  LEA.HI.X.SX32 R21, R30, R40, 0x1, P2 ;  /* 0x000000281e157211 */ /* 0x000fe200010f0eff */
[----:B------:R-:W-:Y:S01]  /*2160*/  UMOV UR5, URZ ;  /* 0x0000003f00057c82 */ /* 0x000fe20008000000 */
[----:B------:R-:W-:Y:S01]  /*2170*/  LEA R26, P2, R4, R158, 0x1 ;  /* 0x0000009e041a7211 */ /* 0x000fe200078408ff */
[----:B------:R-:W-:-:S02]  /*2180*/  IMAD R19, R42, 0x4, R17 ;  /* 0x000000042a137824 */ /* 0x000fc400078e0211 */
[----:B------:R2:W-:Y:S01]  /*2190*/  STL.64 [R1+0x60], R20 ;  /* 0x0000601401007387 */ /* 0x0005e20000100a00 */
[CC--:B0-----:R-:W-:Y:S02]  /*21a0*/  LEA R44, P0, R27.reuse, R158.reuse, 0x1 ;  /* 0x0000009e1b2c7211 */ /* 0x0c1fe400078008ff */
[C---:B-1----:R-:W-:Y:S02]  /*21b0*/  LEA R38, P1, R28.reuse, R158, 0x1 ;  /* 0x0000009e1c267211 */ /* 0x042fe400078208ff */
[-C--:B------:R-:W-:Y:S02]  /*21c0*/  LEA.HI.X.SX32 R45, R27, R40.reuse, 0x1, P0 ;  /* 0x000000281b2d7211 */ /* 0x080fe400000f0eff */
[-C--:B------:R-:W-:Y:S02]  /*21d0*/  LEA.HI.X.SX32 R39, R28, R40.reuse, 0x1, P1 ;  /* 0x000000281c277211 */ /* 0x080fe400008f0eff */
[----:B--2---:R-:W-:Y:S01]  /*21e0*/  LEA R20, R42, R19, 0x2 ;  /* 0x000000132a147211 */ /* 0x004fe200078e10ff */
[----:B------:R0:W-:Y:S01]  /*21f0*/  STL.64 [R1+0x70], R44 ;  /* 0x0000702c01007387 */ /* 0x0001e20000100a00 */
[----:B------:R-:W-:-:S03]  /*2200*/  LEA.HI.X.SX32 R27, R4, R40, 0x1, P2 ;  /* 0x00000028041b7211 */ /* 0x000fc600010f0eff */
[----:B------:R1:W-:Y:S01]  /*2210*/  STL.64 [R1+0x68], R38 ;  /* 0x0000682601007387 */ /* 0x0003e20000100a00 */
[----:B------:R-:W-:-:S05]  /*2220*/  IMAD R21, R42, 0x4, R20 ;  /* 0x000000042a157824 */ /* 0x000fca00078e0214 */
[----:B------:R-:W-:Y:S02]  /*2230*/  LEA R4, R42, R21, 0x2 ;  /* 0x000000152a047211 */ /* 0x000fe400078e10ff */
[CC--:B0-----:R-:W-:Y:S02]  /*2240*/  LEA R44, P0, R31.reuse, R158.reuse, 0x1 ;  /* 0x0000009e1f2c7211 */ /* 0x0c1fe400078008ff */
[C---:B-1----:R-:W-:Y:S02]  /*2250*/  LEA R38, P1, R6.reuse, R158, 0x1 ;  /* 0x0000009e06267211 */ /* 0x042fe400078208ff */
[-C--:B------:R-:W-:Y:S02]  /*2260*/  LEA.HI.X.SX32 R45, R31, R40.reuse, 0x1, P0 ;  /* 0x000000281f2d7211 */ /* 0x080fe400000f0eff */
[----:B------:R-:W-:Y:S01]  /*2270*/  LEA.HI.X.SX32 R39, R6, R40, 0x1, P1 ;  /* 0x0000002806277211 */ /* 0x000fe200008f0eff */
[----:B------:R-:W-:Y:S01]  /*2280*/  IMAD R6, R42, 0x4, R4 ;  /* 0x000000042a067824 */ /* 0x000fe200078e0204 */
[C---:B------:R-:W-:Y:S01]  /*2290*/  LEA R30, P1, R32.reuse, R158, 0x1 ;  /* 0x0000009e201e7211 */ /* 0x040fe200078208ff */
[----:B------:R-:W-:Y:S03]  /*22a0*/  STL.64 [R1+0x58], R44 ;  /* 0x0000582c01007387 */ /* 0x000fe60000100a00 */
[----:B------:R-:W-:Y:S01]  /*22b0*/  LEA.HI.X.SX32 R31, R32, R40, 0x1, P1 ;  /* 0x00000028201f7211 */ /* 0x000fe200008f0eff */
[----:B------:R0:W-:Y:S04]  /*22c0*/  STL.64 [R1+0x50], R38 ;  /* 0x0000502601007387 */ /* 0x0001e80000100a00 */
[----:B------:R1:W-:Y:S01]  /*22d0*/  STL.64 [R1+0x48], R26 ;  /* 0x0000481a01007387 */ /* 0x0003e20000100a00 */
[----:B0-----:R-:W-:-:S02]  /*22e0*/  LEA R38, P0, R7, R158, 0x1 ;  /* 0x0000009e07267211 */ /* 0x001fc400078008ff */
[----:B-1----:R-:W-:Y:S02]  /*22f0*/  LEA R26, P2, R33, R158, 0x1 ;  /* 0x0000009e211a7211 */ /* 0x002fe400078408ff */
[-C--:B------:R-:W-:Y:S02]  /*2300*/  LEA.HI.X.SX32 R39, R7, R40.reuse, 0x1, P0 ;  /* 0x0000002807277211 */ /* 0x080fe400000f0eff */
[----:B------:R-:W-:Y:S02]  /*2310*/  LEA.HI.X.SX32 R27, R33, R40, 0x1, P2 ;  /* 0x00000028211b7211 */ /* 0x000fe400010f0eff */
[----:B------:R-:W-:Y:S01]  /*2320*/  LEA R7, R42, R6, 0x2 ;  /* 0x000000062a077211 */ /* 0x000fe200078e10ff */
[----:B------:R0:W-:Y:S01]  /*2330*/  STL.64 [R1+0x40], R38 ;  /* 0x0000402601007387 */ /* 0x0001e20000100a00 */
[----:B------:R-:W-:-:S03]  /*2340*/  LEA R44, P0, R34, R158, 0x1 ;  /* 0x0000009e222c7211 */ /* 0x000fc600078008ff */
[----:B------:R1:W-:Y:S01]  /*2350*/  STL.64 [R1+0x38], R30 ;  /* 0x0000381e01007387 */ /* 0x0003e20000100a00 */
[----:B------:R-:W-:Y:S02]  /*2360*/  LEA.HI.X.SX32 R45, R34, R40, 0x1, P0 ;  /* 0x00000028222d7211 */ /* 0x000fe400000f0eff */
[-C--:B------:R-:W-:Y:S01]  /*2370*/  LEA R34, P0, R3, R158.reuse, 0x1 ;  /* 0x0000009e03227211 */ /* 0x080fe200078008ff */
[----:B------:R2:W-:Y:S01]  /*2380*/  STL.64 [R1+0x30], R26 ;  /* 0x0000301a01007387 */ /* 0x0005e20000100a00 */
[----:B0-----:R-:W-:-:S03]  /*2390*/  LEA R38, P1, R35, R158, 0x1 ;  /* 0x0000009e23267211 */ /* 0x001fc600078208ff */
[----:B------:R-:W-:Y:S01]  /*23a0*/  STL.64 [R1+0x28], R44 ;  /* 0x0000282c01007387 */ /* 0x000fe20000100a00 */
[----:B-1----:R-:W-:Y:S02]  /*23b0*/  LEA R30, P2, R36, R158, 0x1 ;  /* 0x0000009e241e7211 */ /* 0x002fe400078408ff */
[-C--:B------:R-:W-:Y:S01]  /*23c0*/  LEA.HI.X.SX32 R39, R35, R40.reuse, 0x1, P1 ;  /* 0x0000002823277211 */ /* 0x080fe200008f0eff */
[----:B--2---:R-:W-:Y:S01]  /*23d0*/  IMAD R26, R42, 0x4, R7 ;  /* 0x000000042a1a7824 */ /* 0x004fe200078e0207 */
[-C--:B------:R-:W-:Y:S02]  /*23e0*/  LEA.HI.X.SX32 R31, R36, R40.reuse, 0x1, P2 ;  /* 0x00000028241f7211 */ /* 0x080fe400010f0eff */
[----:B------:R-:W-:Y:S01]  /*23f0*/  LEA.HI.X.SX32 R35, R3, R40, 0x1, P0 ;  /* 0x0000002803237211 */ /* 0x000fe200000f0eff */
[----:B------:R-:W-:Y:S01]  /*2400*/  STL.64 [R1+0x20], R38 ;  /* 0x0000202601007387 */ /* 0x000fe20000100a00 */
[C---:B------:R-:W-:Y:S02]  /*2410*/  LEA R27, R42.reuse, R26, 0x2 ;  /* 0x0000001a2a1b7211 */ /* 0x040fe400078e10ff */
[-C--:B------:R-:W-:Y:S01]  /*2420*/  LEA R32, P1, R5, R158.reuse, 0x1 ;  /* 0x0000009e05207211 */ /* 0x080fe200078208ff */
[----:B------:R0:W-:Y:S01]  /*2430*/  STL.64 [R1+0x18], R30 ;  /* 0x0000181e01007387 */ /* 0x0001e20000100a00 */
[----:B------:R-:W-:Y:S01]  /*2440*/  LEA R250, P0, R37, R158, 0x1 ;  /* 0x0000009e25fa7211 */ /* 0x000fe200078008ff */
[----:B------:R-:W-:Y:S01]  /*2450*/  IMAD R28, R42, 0x4, R27 ;  /* 0x000000042a1c7824 */ /* 0x000fe200078e021b */
[----:B------:R-:W-:Y:S01]  /*2460*/  LEA.HI.X.SX32 R33, R5, R40, 0x1, P1 ;  /* 0x0000002805217211 */ /* 0x000fe200008f0eff */
[----:B------:R1:W-:Y:S01]  /*2470*/  STL.64 [R1+0x10], R34 ;  /* 0x0000102201007387 */ /* 0x0003e20000100a00 */
[----:B------:R-:W-:-:S02]  /*2480*/  LEA R246, P1, R9, R158, 0x1 ;  /* 0x0000009e09f67211 */ /* 0x000fc400078208ff */
[C---:B------:R-:W-:Y:S01]  /*2490*/  LEA R3, R42.reuse, R28, 0x2 ;  /* 0x0000001c2a037211 */ /* 0x040fe200078e10ff */
[----:B------:R2:W-:Y:S01]  /*24a0*/  STL.64 [R1+0x8], R32 ;  /* 0x0000082001007387 */ /* 0x0005e20000100a00 */
[-C--:B------:R-:W-:Y:S02]  /*24b0*/  LEA.HI.X.SX32 R247, R9, R40.reuse, 0x1, P1 ;  /* 0x0000002809f77211 */ /* 0x080fe400008f0eff */
[----:B------:R-:W-:Y:S01]  /*24c0*/  LEA.HI.X.SX32 R251, R37, R40, 0x1, P0 ;  /* 0x0000002825fb7211 */ /* 0x000fe200000f0eff */
[----:B------:R-:W-:Y:S01]  /*24d0*/  IMAD R5, R42, 0x4, R3 ;  /* 0x000000042a057824 */ /* 0x000fe200078e0203 */
[CC--:B0-----:R-:W-:Y:S02]  /*24e0*/  LEA R30, P2, R8.reuse, R158.reuse, 0x1 ;  /* 0x0000009e081e7211 */ /* 0x0c1fe400078408ff */
[----:B------:R-:W-:Y:S01]  /*24f0*/  LEA R238, P0, R15, R158, 0x1 ;  /* 0x0000009e0fee7211 */ /* 0x000fe200078008ff */
[----:B-1----:R-:W-:Y:S01]  /*2500*/  IMAD.MOV.U32 R34, RZ, RZ, c[0x0][0x1a4] ;  /* 0x00006900ff227624 */ /* 0x002fe200078e00ff */
[----:B------:R-:W-:-:S02]  /*2510*/  LEA.HI.X.SX32 R31, R8, R40, 0x1, P2 ;  /* 0x00000028081f7211 */ /* 0x000fc400010f0eff */
[----:B------:R-:W-:Y:S01]  /*2520*/  LEA R8, R42, R5, 0x2 ;  /* 0x000000052a087211 */ /* 0x000fe200078e10ff */
[----:B--2---:R-:W-:Y:S01]  /*2530*/  IMAD R33, R34, 0xa, RZ ;  /* 0x0000000a22217824 */ /* 0x004fe200078e02ff */
[----:B------:R-:W-:Y:S01]  /*2540*/  LEA R242, P2, R10, R158, 0x1 ;  /* 0x0000009e0af27211 */ /* 0x000fe200078408ff */
[----:B------:R0:W-:Y:S01]  /*2550*/  STL.64 [R1], R30 ;  /* 0x0000001e01007387 */ /* 0x0001e20000100a00 */
[-C--:B------:R-:W-:Y:S01]  /*2560*/  LEA.HI.X.SX32 R239, R15, R40.reuse, 0x1, P0 ;  /* 0x000000280fef7211 */ /* 0x080fe200000f0eff */
[----:B------:R-:W-:Y:S01]  /*2570*/  IMAD R9, R42, 0x4, R8 ;  /* 0x000000042a097824 */ /* 0x000fe200078e0208 */
[----:B------:R-:W-:Y:S01]  /*2580*/  LEA.HI.X.SX32 R243, R10, R40, 0x1, P2 ;  /* 0x000000280af37211 */ /* 0x000fe200010f0eff */
[----:B------:R-:W-:Y:S01]  /*2590*/  IMAD R35, R34, 0xb, RZ ;  /* 0x0000000b22237824 */ /* 0x000fe200078e02ff */
[----:B------:R-:W-:Y:S01]  /*25a0*/  LEA R234, P1, R16, R158, 0x1 ;  /* 0x0000009e10ea7211 */ /* 0x000fe200078208ff */
[----:B------:R-:W-:Y:S01]  /*25b0*/  IMAD R36, R34, 0xc, RZ ;  /* 0x0000000c22247824 */ /* 0x000fe200078e02ff */
[----:B------:R-:W-:Y:S01]  /*25c0*/  LEA R10, R42, R9, 0x2 ;  /* 0x000000092a0a7211 */ /* 0x000fe200078e10ff */
[----:B------:R-:W-:Y:S01]  /*25d0*/  IMAD R37, R34, 0xd, RZ ;  /* 0x0000000d22257824 */ /* 0x000fe200078e02ff */
[----:B------:R-:W-:Y:S01]  /*25e0*/  LEA.HI.X.SX32 R235, R16, R40, 0x1, P1 ;  /* 0x0000002810eb7211 */ /* 0x000fe200008f0eff */
[----:B------:R-:W-:Y:S01]  /*25f0*/  IMAD R38, R34, 0xe, RZ ;  /* 0x0000000e22267824 */ /* 0x000fe200078e02ff */
[-C--:B------:R-:W-:Y:S01]  /*2600*/  LEA R230, P2, R17, R158.reuse, 0x1 ;  /* 0x0000009e11e67211 */ /* 0x080fe200078408ff */
[----:B------:R-:W-:Y:S01]  /*2610*/  IMAD R15, R42, 0x4, R10 ;  /* 0x000000042a0f7824 */ /* 0x000fe200078e020a */
[----:B------:R-:W-:Y:S01]  /*2620*/  LEA R226, P0, R19, R158, 0x1 ;  /* 0x0000009e13e27211 */ /* 0x000fe200078008ff */
[C---:B------:R-:W-:Y:S01]  /*2630*/  IMAD R39, R34.reuse, 0xf, RZ ;  /* 0x0000000f22277824 */ /* 0x040fe200078e02ff */
[-C--:B------:R-:W-:Y:S01]  /*2640*/  LEA.HI.X.SX32 R231, R17, R40.reuse, 0x1, P2 ;  /* 0x0000002811e77211 */ /* 0x080fe200010f0eff */
[----:B------:R-:W-:Y:S01]  /*2650*/  IMAD R44, R34, 0x14, RZ ;  /* 0x00000014222c7824 */ /* 0x000fe200078e02ff */
[----:B------:R-:W-:Y:S01]  /*2660*/  LEA R16, R42, R15, 0x2 ;  /* 0x0000000f2a107211 */ /* 0x000fe200078e10ff */
[C---:B------:R-:W-:Y:S01]  /*2670*/  IMAD R45, R34.reuse, 0x15, RZ ;  /* 0x00000015222d7824 */ /* 0x040fe200078e02ff */
[----:B------:R-:W-:Y:S01]  /*2680*/  LEA.HI.X.SX32 R227, R19, R40, 0x1, P0 ;  /* 0x0000002813e37211 */ /* 0x000fe200000f0eff */
[----:B------:R-:W-:Y:S01]  /*2690*/  IMAD R46, R34, 0x16, RZ ;  /* 0x00000016222e7824 */ /* 0x000fe200078e02ff */
[-C--:B------:R-:W-:Y:S01]  /*26a0*/  LEA R222, P1, R20, R158.reuse, 0x1 ;  /* 0x0000009e14de7211 */ /* 0x080fe200078208ff */
[----:B------:R-:W-:Y:S01]  /*26b0*/  IMAD R17, R42, 0x4, R16 ;  /* 0x000000042a117824 */ /* 0x000fe200078e0210 */
[----:B------:R-:W-:Y:S01]  /*26c0*/  LEA R214, P0, R4, R158, 0x1 ;  /* 0x0000009e04d67211 */ /* 0x000fe200078008ff */
[----:B------:R-:W-:Y:S01]  /*26d0*/  IMAD R47, R34, 0x17, RZ ;  /* 0x00000017222f7824 */ /* 0x000fe200078e02ff */
[-C--:B------:R-:W-:Y:S01]  /*26e0*/  LEA.HI.X.SX32 R223, R20, R40.reuse, 0x1, P1 ;  /* 0x0000002814df7211 */ /* 0x080fe200008f0eff */
[----:B------:R-:W-:Y:S01]  /*26f0*/  IMAD R48, R34, 0x18, RZ ;  /* 0x0000001822307824 */ /* 0x000fe200078e02ff */
[----:B------:R-:W-:Y:S01]  /*2700*/  LEA.HI.X.SX32 R215, R4, R40, 0x1, P0 ;  /* 0x0000002804d77211 */ /* 0x000fe200000f0eff */
[C---:B------:R-:W-:Y:S01]  /*2710*/  IMAD R49, R34.reuse, 0x19, RZ ;  /* 0x0000001922317824 */ /* 0x040fe200078e02ff */
[CC--:B------:R-:W-:Y:S01]  /*2720*/  LEA R218, P2, R21.reuse, R158.reuse, 0x1 ;  /* 0x0000009e15da7211 */ /* 0x0c0fe200078408ff */
[----:B------:R-:W-:Y:S01]  /*2730*/  IMAD R50, R34, 0x1a, RZ ;  /* 0x0000001a22327824 */ /* 0x000fe200078e02ff */
[----:B------:R-:W-:Y:S01]  /*2740*/  LEA R210, P1, R6, R158, 0x1 ;  /* 0x0000009e06d27211 */ /* 0x000fe200078208ff */
[----:B------:R-:W-:Y:S01]  /*2750*/  IMAD R51, R34, 0x1b, RZ ;  /* 0x0000001b22337824 */ /* 0x000fe200078e02ff */
[----:B------:R-:W-:Y:S01]  /*2760*/  LEA R4, R42, R17, 0x2 ;  /* 0x000000112a047211 */ /* 0x000fe200078e10ff */
[C---:B------:R-:W-:Y:S01]  /*2770*/  IMAD R52, R34.reuse, 0x1c, RZ ;  /* 0x0000001c22347824 */ /* 0x040fe200078e02ff */
[-C--:B------:R-:W-:Y:S01]  /*2780*/  LEA.HI.X.SX32 R219, R21, R40.reuse, 0x1, P2 ;  /* 0x0000002815db7211 */ /* 0x080fe200010f0eff */
[----:B------:R-:W-:Y:S01]  /*2790*/  IMAD R53, R34, 0x1d, RZ ;  /* 0x0000001d22357824 */ /* 0x000fe200078e02ff */
[----:B------:R-:W-:Y:S01]  /*27a0*/  LEA.HI.X.SX32 R211, R6, R40, 0x1, P1 ;  /* 0x0000002806d37211 */ /* 0x000fe200008f0eff */
[----:B------:R-:W-:Y:S01]  /*27b0*/  IMAD R6, R42, 0x4, R4 ;  /* 0x000000042a067824 */ /* 0x000fe200078e0204 */
[CC--:B------:R-:W-:Y:S01]  /*27c0*/  LEA R206, P2, R7.reuse, R158.reuse, 0x1 ;  /* 0x0000009e07ce7211 */ /* 0x0c0fe200078408ff */
[----:B------:R-:W-:Y:S01]  /*27d0*/  IMAD R54, R34, 0x1e, RZ ;  /* 0x0000001e22367824 */ /* 0x000fe200078e02ff */
[----:B------:R-:W-:Y:S01]  /*27e0*/  LEA R202, P0, R26, R158, 0x1 ;  /* 0x0000009e1aca7211 */ /* 0x000fe200078008ff */
[----:B------:R-:W-:Y:S01]  /*27f0*/  IMAD R55, R34, 0x1f, RZ ;  /* 0x0000001f22377824 */ /* 0x000fe200078e02ff */
[----:B------:R-:W-:Y:S01]  /*2800*/  LEA.HI.X.SX32 R207, R7, R40, 0x1, P2 ;  /* 0x0000002807cf7211 */ /* 0x000fe200010f0eff */
[----:B------:R-:W-:Y:S01]  /*2810*/  IMAD.MOV.U32 R20, RZ, RZ, -0x800000 ;  /* 0xff800000ff147424 */ /* 0x000fe200078e00ff */
[----:B------:R-:W-:-:S02]  /*2820*/  LEA R7, R42, R6, 0x2 ;  /* 0x000000062a077211 */ /* 0x000fc400078e10ff */
[----:B------:R-:W-:Y:S02]  /*2830*/  LEA.HI.X.SX32 R203, R26, R40, 0x1, P0 ;  /* 0x000000281acb7211 */ /* 0x000fe400000f0eff */
[-C--:B------:R-:W-:Y:S01]  /*2840*/  LEA R198, P1, R27, R158.reuse, 0x1 ;  /* 0x0000009e1bc67211 */ /* 0x080fe200078208ff */
[----:B------:R-:W-:Y:S01]  /*2850*/  IMAD R19, R42, 0x4, R7 ;  /* 0x000000042a137824 */ /* 0x000fe200078e0207 */
[----:B------:R-:W-:Y:S02]  /*2860*/  LEA R192, P0, R3, R158, 0x1 ;  /* 0x0000009e03c07211 */ /* 0x000fe400078008ff */
[-C--:B------:R-:W-:Y:S02]  /*2870*/  LEA.HI.X.SX32 R199, R27, R40.reuse, 0x1, P1 ;  /* 0x000000281bc77211 */ /* 0x080fe400008f0eff */
[----:B------:R-:W-:Y:S02]  /*2880*/  LEA.HI.X.SX32 R193, R3, R40, 0x1, P0 ;  /* 0x0000002803c17211 */ /* 0x000fe400000f0eff */
[----:B------:R-:W-:-:S02]  /*2890*/  LEA R194, P2, R28, R158, 0x1 ;  /* 0x0000009e1cc27211 */ /* 0x000fc400078408ff */
[C---:B------:R-:W-:Y:S02]  /*28a0*/  LEA R184, P1, R5.reuse, R158, 0x1 ;  /* 0x0000009e05b87211 */ /* 0x040fe400078208ff */
[----:B------:R-:W-:Y:S02]  /*28b0*/  LEA R3, R42, R19, 0x2 ;  /* 0x000000132a037211 */ /* 0x000fe400078e10ff */
[-C--:B------:R-:W-:Y:S02]  /*28c0*/  LEA.HI.X.SX32 R195, R28, R40.reuse, 0x1, P2 ;  /* 0x000000281cc37211 */ /* 0x080fe400010f0eff */
[----:B------:R-:W-:Y:S01]  /*28d0*/  LEA.HI.X.SX32 R185, R5, R40, 0x1, P1 ;  /* 0x0000002805b97211 */ /* 0x000fe200008f0eff */
[----:B------:R-:W-:Y:S01]  /*28e0*/  IMAD R5, R42, 0x4, R3 ;  /* 0x000000042a057824 */ /* 0x000fe200078e0203 */
[-C--:B------:R-:W-:Y:S02]  /*28f0*/  LEA R182, P2, R8, R158.reuse, 0x1 ;  /* 0x0000009e08b67211 */ /* 0x080fe400078408ff */
[----:B------:R-:W-:-:S02]  /*2900*/  LEA R180, P0, R9, R158, 0x1 ;  /* 0x0000009e09b47211 */ /* 0x000fc400078008ff */
[----:B------:R-:W-:Y:S02]  /*2910*/  LEA.HI.X.SX32 R183, R8, R40, 0x1, P2 ;  /* 0x0000002808b77211 */ /* 0x000fe400010f0eff */
[----:B------:R-:W-:Y:S02]  /*2920*/  LEA R176, P2, R15, R158, 0x1 ;  /* 0x0000009e0fb07211 */ /* 0x000fe400078408ff */
[C---:B------:R-:W-:Y:S02]  /*2930*/  LEA R8, R42.reuse, R5, 0x2 ;  /* 0x000000052a087211 */ /* 0x040fe400078e10ff */
[-C--:B------:R-:W-:Y:S02]  /*2940*/  LEA.HI.X.SX32 R181, R9, R40.reuse, 0x1, P0 ;  /* 0x0000002809b57211 */ /* 0x080fe400000f0eff */
[----:B------:R-:W-:Y:S01]  /*2950*/  LEA.HI.X.SX32 R177, R15, R40, 0x1, P2 ;  /* 0x000000280fb17211 */ /* 0x000fe200010f0eff */
[----:B------:R-:W-:Y:S01]  /*2960*/  IMAD R9, R42, 0x4, R8 ;  /* 0x000000042a097824 */ /* 0x000fe200078e0208 */
[----:B------:R-:W-:-:S02]  /*2970*/  LEA R166, P2, R4, R158, 0x1 ;  /* 0x0000009e04a67211 */ /* 0x000fc400078408ff */
[----:B------:R-:W-:Y:S02]  /*2980*/  LEA R178, P1, R10, R158, 0x1 ;  /* 0x0000009e0ab27211 */ /* 0x000fe400078208ff */
[----:B------:R-:W-:Y:S02]  /*2990*/  LEA.HI.X.SX32 R167, R4, R40, 0x1, P2 ;  /* 0x0000002804a77211 */ /* 0x000fe400010f0eff */
[----:B------:R-:W-:Y:S02]  /*29a0*/  LEA R174, P0, R16, R158, 0x1 ;  /* 0x0000009e10ae7211 */ /* 0x000fe400078008ff */
[----:B------:R-:W-:Y:S02]  /*29b0*/  LEA R4, R42, R9, 0x2 ;  /* 0x000000092a047211 */ /* 0x000fe400078e10ff */
[-C--:B------:R-:W-:Y:S02]  /*29c0*/  LEA.HI.X.SX32 R179, R10, R40.reuse, 0x1, P1 ;  /* 0x000000280ab37211 */ /* 0x080fe400008f0eff */
[----:B------:R-:W-:Y:S01]  /*29d0*/  LEA.HI.X.SX32 R175, R16, R40, 0x1, P0 ;  /* 0x0000002810af7211 */ /* 0x000fe200000f0eff */
[----:B------:R-:W-:Y:S01]  /*29e0*/  IMAD R10, R42, 0x4, R4 ;  /* 0x000000042a0a7824 */ /* 0x000fe200078e0204 */
[----:B------:R-:W-:-:S02]  /*29f0*/  LEA R168, P1, R17, R158, 0x1 ;  /* 0x0000009e11a87211 */ /* 0x000fc400078208ff */
[C---:B------:R-:W-:Y:S02]  /*2a00*/  LEA R164, P0, R6.reuse, R158, 0x1 ;  /* 0x0000009e06a47211 */ /* 0x040fe400078008ff */
[-C--:B------:R-:W-:Y:S02]  /*2a10*/  LEA.HI.X.SX32 R169, R17, R40.reuse, 0x1, P1 ;  /* 0x0000002811a97211 */ /* 0x080fe400008f0eff */
[----:B------:R-:W-:Y:S01]  /*2a20*/  LEA.HI.X.SX32 R165, R6, R40, 0x1, P0 ;  /* 0x0000002806a57211 */ /* 0x000fe200000f0eff */
[----:B------:R-:W-:Y:S01]  /*2a30*/  CS2R R16, SRZ ;  /* 0x0000000000107805 */ /* 0x000fe2000001ff00 */
[C---:B------:R-:W-:Y:S02]  /*2a40*/  LEA R162, P1, R7.reuse, R158, 0x1 ;  /* 0x0000009e07a27211 */ /* 0x040fe400078208ff */
[----:B------:R-:W-:Y:S02]  /*2a50*/  LEA R6, R42, R10, 0x2 ;  /* 0x0000000a2a067211 */ /* 0x000fe400078e10ff */
[----:B------:R-:W-:-:S02]  /*2a60*/  LEA.HI.X.SX32 R163, R7, R40, 0x1, P1 ;  /* 0x0000002807a37211 */ /* 0x000fc400008f0eff */
[-C--:B------:R-:W-:Y:S01]  /*2a70*/  LEA R26, P0, R3, R158.reuse, 0x1 ;  /* 0x0000009e031a7211 */ /* 0x080fe200078008ff */
[C---:B------:R-:W-:Y:S01]  /*2a80*/  IMAD R7, R42.reuse, 0x4, R6 ;  /* 0x000000042a077824 */ /* 0x040fe200078e0206 */
[----:B------:R-:W-:Y:S02]  /*2a90*/  LEA R128, P1, R5, R158, 0x1 ;  /* 0x0000009e05807211 */ /* 0x000fe400078208ff */
[----:B------:R-:W-:Y:S02]  /*2aa0*/  LEA.HI.X.SX32 R27, R3, R40, 0x1, P0 ;  /* 0x00000028031b7211 */ /* 0x000fe400000f0eff */
[----:B------:R-:W-:Y:S02]  /*2ab0*/  LEA R3, R42, R7, 0x2 ;  /* 0x000000072a037211 */ /* 0x000fe400078e10ff */
[C---:B0-----:R-:W-:Y:S02]  /*2ac0*/  LEA.HI R31, R43.reuse, 0x10, RZ, 0x1e ;  /* 0x000000102b1f7811 */ /* 0x041fe400078ff0ff */
[----:B------:R-:W-:-:S02]  /*2ad0*/  LEA.HI R32, R43, 0x8, RZ, 0x1e ;  /* 0x000000082b207811 */ /* 0x000fc400078ff0ff */
[----:B------:R-:W-:Y:S01]  /*2ae0*/  LEA.HI R30, R43, 0x18, RZ, 0x1e ;  /* 0x000000182b1e7811 */ /* 0x000fe200078ff0ff */
[----:B------:R-:W-:Y:S01]  /*2af0*/  IMAD.SHL.U32 R186, R31, 0x10, RZ ;  /* 0x000000101fba7824 */ /* 0x000fe200078e00ff */
[----:B------:R-:W-:Y:S02]  /*2b00*/  LEA R160, P2, R19, R158, 0x1 ;  /* 0x0000009e13a07211 */ /* 0x000fe400078408ff */
[----:B------:R-:W-:Y:S01]  /*2b10*/  LEA.HI.X.SX32 R129, R5, R40, 0x1, P1 ;  /* 0x0000002805817211 */ /* 0x000fe200008f0eff */
[----:B------:R-:W-:Y:S01]  /*2b20*/  IMAD R5, R42, 0x4, R3 ;  /* 0x000000042a057824 */ /* 0x000fe200078e0203 */
[-C--:B------:R-:W-:Y:S02]  /*2b30*/  LEA R140, P0, R9, R158.reuse, 0x1 ;  /* 0x0000009e098c7211 */ /* 0x080fe400078008ff */
[----:B------:R-:W-:Y:S02]  /*2b40*/  LEA R142, P1, R4, R158, 0x1 ;  /* 0x0000009e048e7211 */ /* 0x000fe400078208ff */
[----:B------:R-:W-:Y:S01]  /*2b50*/  SHF.L.U32 R15, R41, 0x1, RZ ;  /* 0x00000001290f7819 */ /* 0x000fe200000006ff */
[----:B------:R-:W-:Y:S01]  /*2b60*/  IMAD R41, R34, 0x11, RZ ;  /* 0x0000001122297824 */ /* 0x000fe200078e02ff */
[----:B------:R-:W-:-:S02]  /*2b70*/  SHF.L.U32 R187, R32, 0x4, RZ ;  /* 0x0000000420bb7819 */ /* 0x000fc400000006ff */
[----:B------:R-:W-:Y:S02]  /*2b80*/  SHF.L.U32 R173, R30, 0x4, RZ ;  /* 0x000000041ead7819 */ /* 0x000fe400000006ff */
[-C--:B------:R-:W-:Y:S01]  /*2b90*/  LEA.HI.X.SX32 R161, R19, R40.reuse, 0x1, P2 ;  /* 0x0000002813a17211 */ /* 0x080fe200010f0eff */
[C---:B------:R-:W-:Y:S01]  /*2ba0*/  IMAD.IADD R187, R188.reuse, 0x1, R187 ;  /* 0x00000001bcbb7824 */ /* 0x040fe200078e02bb */
[----:B------:R-:W-:Y:S01]  /*2bb0*/  LEA.HI.X.SX32 R141, R9, R40, 0x1, P0 ;  /* 0x00000028098d7211 */ /* 0x000fe200000f0eff */
[----:B------:R-:W-:Y:S01]  /*2bc0*/  IMAD.IADD R173, R188, 0x1, R173 ;  /* 0x00000001bcad7824 */ /* 0x000fe200078e02ad */
[----:B------:R-:W-:Y:S01]  /*2bd0*/  LEA R130, P2, R8, R158, 0x1 ;  /* 0x0000009e08827211 */ /* 0x000fe200078408ff */
[----:B------:R-:W-:Y:S01]  /*2be0*/  IMAD.MOV.U32 R9, RZ, RZ, -0x800000 ;  /* 0xff800000ff097424 */ /* 0x000fe200078e00ff */
[----:B------:R-:W-:Y:S02]  /*2bf0*/  LEA.HI.X.SX32 R143, R4, R40, 0x1, P1 ;  /* 0x00000028048f7211 */ /* 0x000fe400008f0eff */
[----:B------:R-:W-:-:S02]  /*2c00*/  LEA R146, P0, R6, R158, 0x1 ;  /* 0x0000009e06927211 */ /* 0x000fc400078008ff */
[----:B------:R-:W-:Y:S02]  /*2c10*/  LOP3.LUT R57, R15, 0x10, RZ, 0x3c, !PT ;  /* 0x000000100f397812 */ /* 0x000fe400078e3cff */
[----:B------:R-:W-:Y:S02]  /*2c20*/  LEA R148, P1, R7, R158, 0x1 ;  /* 0x0000009e07947211 */ /* 0x000fe400078208ff */
[C---:B------:R-:W-:Y:S02]  /*2c30*/  LOP3.LUT R57, R15.reuse, 0x40, RZ, 0x3c, !PT ;  /* 0x000000400f397812 */ /* 0x040fe400078e3cff */
[----:B------:R-:W-:Y:S02]  /*2c40*/  LEA R4, R42, R5, 0x2 ;  /* 0x000000052a047211 */ /* 0x000fe400078e10ff */
[----:B------:R-:W-:Y:S02]  /*2c50*/  LOP3.LUT R57, R15, 0x70, RZ, 0x3c, !PT ;  /* 0x000000700f397812 */ /* 0x000fe400078e3cff */
[----:B------:R-:W-:-:S02]  /*2c60*/  IADD3 R186, R188, R186, RZ ;  /* 0x000000babcba7210 */ /* 0x000fc40007ffe0ff */
[-C--:B------:R-:W-:Y:S01]  /*2c70*/  LEA.HI.X.SX32 R131, R8, R40.reuse, 0x1, P2 ;  /* 0x0000002808837211 */ /* 0x080fe200010f0eff */
[----:B------:R-:W-:Y:S01]  /*2c80*/  IMAD R8, R42, 0x4, R4 ;  /* 0x000000042a087824 */ /* 0x000fe200078e0204 */
[----:B------:R-:W-:Y:S01]  /*2c90*/  LEA.HI.X.SX32 R147, R6, R40, 0x1, P0 ;  /* 0x0000002806937211 */ /* 0x000fe200000f0eff */
[----:B------:R-:W-:Y:S01]  /*2ca0*/  IMAD.IADD R6, R29, 0x1, R30 ;  /* 0x000000011d067824 */ /* 0x000fe200078e021e */
[----:B------:R-:W-:Y:S01]  /*2cb0*/  IADD3 R188, R56, R188, RZ ;  /* 0x000000bc38bc7210 */ /* 0x000fe20007ffe0ff */
[----:B------:R-:W-:Y:S01]  /*2cc0*/  IMAD.WIDE R56, R34, 0x2, R22 ;  /* 0x0000000222387825 */ /* 0x000fe200078e0216 */
[----:B------:R-:W-:Y:S02]  /*2cd0*/  LEA R144, P2, R10, R158, 0x1 ;  /* 0x0000009e0a907211 */ /* 0x000fe400078408ff */
[----:B------:R-:W-:Y:S01]  /*2ce0*/  LEA.HI.X.SX32 R149, R7, R40, 0x1, P1 ;  /* 0x0000002807957211 */ /* 0x000fe200008f0eff */
[C---:B------:R-:W-:Y:S01]  /*2cf0*/  IMAD.SHL.U32 R30, R34.reuse, 0x2, RZ ;  /* 0x00000002221e7824 */ /* 0x040fe200078e00ff */
[-C--:B------:R-:W-:Y:S01]  /*2d00*/  LEA R152, P0, R5, R158.reuse, 0x1 ;  /* 0x0000009e05987211 */ /* 0x080fe200078008ff */
[----:B------:R0:W-:Y:S01]  /*2d10*/  STL.64 [R1+0x2a8], R56 ;  /* 0x0002a83801007387 */ /* 0x0001e20000100a00 */
[C---:B------:R-:W-:Y:S01]  /*2d20*/  LOP3.LUT R60, R15.reuse, 0x20, RZ, 0x3c, !PT ;  /* 0x000000200f3c7812 */ /* 0x040fe200078e3cff */
[C---:B------:R-:W-:Y:S01]  /*2d30*/  IMAD R6, R34.reuse, 0x5, RZ ;  /* 0x0000000522067824 */ /* 0x040fe200078e02ff */
[----:B------:R-:W-:Y:S01]  /*2d40*/  LOP3.LUT R59, R15, 0x30, RZ, 0x3c, !PT ;  /* 0x000000300f3b7812 */ /* 0x000fe200078e3cff */
[----:B------:R-:W-:Y:S01]  /*2d50*/  IMAD R7, R34, 0x6, RZ ;  /* 0x0000000622077824 */ /* 0x000fe200078e02ff */
[----:B------:R-:W-:-:S02]  /*2d60*/  LEA R154, P1, R4, R158, 0x1 ;  /* 0x0000009e049a7211 */ /* 0x000fc400078208ff */
[C---:B------:R-:W-:Y:S02]  /*2d70*/  LOP3.LUT R60, R15.reuse, 0x50, RZ, 0x3c, !PT ;  /* 0x000000500f3c7812 */ /* 0x040fe400078e3cff */
[----:B------:R-:W-:Y:S02]  /*2d80*/  LOP3.LUT R59, R15, 0x60, RZ, 0x3c, !PT ;  /* 0x000000600f3b7812 */ /* 0x000fe400078e3cff */
[----:B------:R-:W-:Y:S01]  /*2d90*/  LOP3.LUT R60, R18, 0x20, RZ, 0x3c, !PT ;  /* 0x00000020123c7812 */ /* 0x000fe200078e3cff */
[----:B------:R-:W-:Y:S01]  /*2da0*/  IMAD.WIDE R58, R34, 0x2, R24 ;  /* 0x00000002223a7825 */ /* 0x000fe200078e0218 */
[-C--:B------:R-:W-:Y:S02]  /*2db0*/  LEA.HI.X.SX32 R145, R10, R40.reuse, 0x1, P2 ;  /* 0x000000280a917211 */ /* 0x080fe400010f0eff */
[----:B------:R-:W-:Y:S01]  /*2dc0*/  LEA.HI.X.SX32 R153, R5, R40, 0x1, P0 ;  /* 0x0000002805997211 */ /* 0x000fe200000f0eff */
[----:B------:R-:W-:Y:S01]  /*2dd0*/  IMAD.WIDE R60, R30, 0x2, R22 ;  /* 0x000000021e3c7825 */ /* 0x000fe200078e0216 */
[----:B------:R-:W-:Y:S01]  /*2de0*/  LEA R150, P2, R3, R158, 0x1 ;  /* 0x0000009e03967211 */ /* 0x000fe200078408ff */
[----:B------:R1:W-:Y:S01]  /*2df0*/  STL.64 [R1+0x2a0], R58 ;  /* 0x0002a03a01007387 */ /* 0x0003e20000100a00 */
[-C--:B------:R-:W-:Y:S01]  /*2e00*/  LEA.HI.X.SX32 R155, R4, R40.reuse, 0x1, P1 ;  /* 0x00000028049b7211 */ /* 0x080fe200008f0eff */
[C---:B------:R-:W-:Y:S01]  /*2e10*/  IMAD.IADD R4, R29.reuse, 0x1, R32 ;  /* 0x000000011d047824 */ /* 0x040fe200078e0220 */
[----:B------:R-:W-:Y:S01]  /*2e20*/  IADD3 R5, R29, R31, RZ ;  /* 0x0000001f1d057210 */ /* 0x000fe20007ffe0ff */
[C---:B------:R-:W-:Y:S01]  /*2e30*/  IMAD R5, R34.reuse, 0x3, RZ ;  /* 0x0000000322057824 */ /* 0x040fe200078e02ff */
[----:B------:R-:W-:Y:S01]  /*2e40*/  SHF.L.U32 R4, R34, 0x2, RZ ;  /* 0x0000000222047819 */ /* 0x000fe200000006ff */
[----:B0-----:R-:W-:Y:S01]  /*2e50*/  IMAD.WIDE R56, R30, 0x2, R24 ;  /* 0x000000021e387825 */ /* 0x001fe200078e0218 */
[----:B------:R-:W-:Y:S01]  /*2e60*/  LEA.HI.X.SX32 R151, R3, R40, 0x1, P2 ;  /* 0x0000002803977211 */ /* 0x000fe200010f0eff */
[----:B------:R0:W-:Y:S01]  /*2e70*/  STL.64 [R1+0x298], R60 ;  /* 0x0002983c01007387 */ /* 0x0001e20000100a00 */
[----:B------:R-:W-:Y:S01]  /*2e80*/  LEA R3, R42, R8, 0x2 ;  /* 0x000000082a037211 */ /* 0x000fe200078e10ff */
[----:B------:R-:W-:Y:S01]  /*2e90*/  IMAD.SHL.U32 R31, R34, 0x8, RZ ;  /* 0x00000008221f7824 */ /* 0x000fe200078e00ff */
[-C--:B------:R-:W-:Y:S01]  /*2ea0*/  LEA R156, P2, R8, R158.reuse, 0x1 ;  /* 0x0000009e089c7211 */ /* 0x080fe200078408ff */
[----:B-1----:R-:W-:Y:S01]  /*2eb0*/  IMAD.WIDE R58, R5, 0x2, R22 ;  /* 0x00000002053a7825 */ /* 0x002fe200078e0216 */
[----:B------:R1:W-:Y:S01]  /*2ec0*/  STL.64 [R1+0x290], R56 ;  /* 0x0002903801007387 */ /* 0x0003e20000100a00 */
[----:B------:R-:W-:-:S02]  /*2ed0*/  LEA R158, P3, R3, R158, 0x1 ;  /* 0x0000009e039e7211 */ /* 0x000fc400078608ff */
[C---:B------:R-:W-:Y:S01]  /*2ee0*/  IMAD R32, R34.reuse, 0x9, RZ ;  /* 0x0000000922207824 */ /* 0x040fe200078e02ff */
[----:B------:R2:W-:Y:S01]  /*2ef0*/  STL.64 [R1+0x288], R58 ;  /* 0x0002883a01007387 */ /* 0x0005e20000100a00 */
[-C--:B------:R-:W-:Y:S01]  /*2f00*/  LEA.HI.X.SX32 R159, R3, R40.reuse, 0x1, P3 ;  /* 0x00000028039f7211 */ /* 0x080fe200018f0eff */
[----:B------:R-:W-:Y:S01]  /*2f10*/  IMAD R42, R34, 0x12, RZ ;  /* 0x00000012222a7824 */ /* 0x000fe200078e02ff */
[----:B------:R-:W-:Y:S01]  /*2f20*/  LEA.HI R3, R43, R29, RZ, 0x1e ;  /* 0x0000001d2b037211 */ /* 0x000fe200078ff0ff */
[----:B0-----:R-:W-:Y:S01]  /*2f30*/  IMAD.WIDE R60, R5, 0x2, R24 ;  /* 0x00000002053c7825 */ /* 0x001fe200078e0218 */
[----:B------:R-:W-:Y:S02]  /*2f40*/  LEA.HI.X.SX32 R157, R8, R40, 0x1, P2 ;  /* 0x00000028089d7211 */ /* 0x000fe400010f0eff */
[----:B------:R-:W-:Y:S01]  /*2f50*/  SHF.L.U32 R40, R34, 0x4, RZ ;  /* 0x0000000422287819 */ /* 0x000fe200000006ff */
[----:B-1----:R-:W-:Y:S01]  /*2f60*/  IMAD.WIDE R56, R4, 0x2, R22 ;  /* 0x0000000204387825 */ /* 0x002fe200078e0216 */
[----:B------:R-:W-:Y:S01]  /*2f70*/  STL.64 [R1+0x280], R60 ;  /* 0x0002803c01007387 */ /* 0x000fe20000100a00 */
[----:B------:R-:W-:-:S02]  /*2f80*/  MOV R28, 0xff800000 ;  /* 0xff800000001c7802 */ /* 0x000fc40000000f00 */
[----:B--2---:R-:W-:Y:S01]  /*2f90*/  IMAD.WIDE R58, R4, 0x2, R24 ;  /* 0x00000002043a7825 */ /* 0x004fe200078e0218 */
[----:B------:R0:W-:Y:S01]  /*2fa0*/  STL.64 [R1+0x278], R56 ;  /* 0x0002783801007387 */ /* 0x0001e20000100a00 */
[----:B------:R-:W-:Y:S02]  /*2fb0*/  MOV R21, 0xff800000 ;  /* 0xff80000000157802 */ /* 0x000fe40000000f00 */
[----:B------:R-:W-:Y:S01]  /*2fc0*/  IMAD.WIDE R4, R6, 0x2, R22 ;  /* 0x0000000206047825 */ /* 0x000fe200078e0216 */
[----:B------:R1:W-:Y:S01]  /*2fd0*/  STL.64 [R1+0x270], R58 ;  /* 0x0002703a01007387 */ /* 0x0003e20000100a00 */
[----:B------:R-:W-:Y:S02]  /*2fe0*/  MOV R8, 0x3f800000 ;  /* 0x3f80000000087802 */ /* 0x000fe40000000f00 */
[C---:B------:R-:W-:Y:S01]  /*2ff0*/  IMAD R29, R34.reuse, 0x7, RZ ;  /* 0x00000007221d7824 */ /* 0x040fe200078e02ff */
[----:B------:R2:W-:Y:S01]  /*3000*/  STL.64 [R1+0x268], R4 ;  /* 0x0002680401007387 */ /* 0x0005e20000100a00 */
[----:B------:R-:W-:Y:S01]  /*3010*/  IMAD R43, R34, 0x13, RZ ;  /* 0x00000013222b7824 */ /* 0x000fe200078e02ff */
[----:B------:R-:W-:Y:S01]  /*3020*/  MOV R19, 0x3f800000 ;  /* 0x3f80000000137802 */ /* 0x000fe20000000f00 */
[----:B------:R-:W-:-:S02]  /*3030*/  IMAD.MOV.U32 R3, RZ, RZ, 0x3f800000 ;  /* 0x3f800000ff037424 */ /* 0x000fc400078e00ff */
[----:B0-----:R-:W-:-:S04]  /*3040*/  IMAD.WIDE R56, R6, 0x2, R24 ;  /* 0x0000000206387825 */ /* 0x001fc800078e0218 */
[C---:B-1----:R-:W-:Y:S01]  /*3050*/  IMAD.WIDE R58, R7.reuse, 0x2, R22 ;  /* 0x00000002073a7825 */ /* 0x042fe200078e0216 */
[----:B------:R0:W-:Y:S03]  /*3060*/  STL.64 [R1+0x260], R56 ;  /* 0x0002603801007387 */ /* 0x0001e60000100a00 */
[--C-:B--2---:R-:W-:Y:S01]  /*3070*/  IMAD.WIDE R4, R7, 0x2, R24.reuse ;  /* 0x0000000207047825 */ /* 0x104fe200078e0218 */
[----:B------:R-:W-:Y:S03]  /*3080*/  STL.64 [R1+0x258], R58 ;  /* 0x0002583a01007387 */ /* 0x000fe60000100a00 */
[----:B------:R-:W-:Y:S01]  /*3090*/  IMAD.WIDE R6, R29, 0x2, R24 ;  /* 0x000000021d067825 */ /* 0x000fe200078e0218 */
[----:B------:R1:W-:Y:S03]  /*30a0*/  STL.64 [R1+0x250], R4 ;  /* 0x0002500401007387 */ /* 0x0003e60000100a00 */
[----:B------:R-:W-:-:S02]  /*30b0*/  IMAD.MOV.U32 R10, RZ, RZ, 0x3f800000 ;  /* 0x3f800000ff0a7424 */ /* 0x000fc400078e00ff */
[----:B0-----:R-:W-:-:S05]  /*30c0*/  IMAD.WIDE R56, R29, 0x2, R22 ;  /* 0x000000021d387825 */ /* 0x001fca00078e0216 */
[----:B------:R-:W-:Y:S01]  /*30d0*/  STL.64 [R1+0x248], R56 ;  /* 0x0002483801007387 */ /* 0x000fe20000100a00 */
[----:B-1----:R-:W-:-:S03]  /*30e0*/  IMAD.WIDE R4, R31, 0x2, R22 ;  /* 0x000000021f047825 */ /* 0x002fc600078e0216 */
[----:B------:R0:W-:Y:S01]  /*30f0*/  STL.64 [R1+0x240], R6 ;  /* 0x0002400601007387 */ /* 0x0001e20000100a00 */
[----:B------:R-:W-:-:S03]  /*3100*/  IMAD.WIDE R30, R31, 0x2, R24 ;  /* 0x000000021f1e7825 */ /* 0x000fc600078e0218 */
[----:B------:R1:W-:Y:S04]  /*3110*/  STL.64 [R1+0x238], R4 ;  /* 0x0002380401007387 */ /* 0x0003e80000100a00 */
[----:B------:R2:W-:Y:S01]  /*3120*/  STL.64 [R1+0x230], R30 ;  /* 0x0002301e01007387 */ /* 0x0005e20000100a00 */
[----:B0-----:R-:W-:-:S04]  /*3130*/  IMAD.WIDE R6, R32, 0x2, R22 ;  /* 0x0000000220067825 */ /* 0x001fc800078e0216 */
[----:B-1----:R-:W-:Y:S01]  /*3140*/  IMAD.WIDE R4, R32, 0x2, R24 ;  /* 0x0000000220047825 */ /* 0x002fe200078e0218 */
[----:B------:R0:W-:Y:S03]  /*3150*/  STL.64 [R1+0x228], R6 ;  /* 0x0002280601007387 */ /* 0x0001e60000100a00 */
[C---:B--2---:R-:W-:Y:S01]  /*3160*/  IMAD.WIDE R30, R33.reuse, 0x2, R22 ;  /* 0x00000002211e7825 */ /* 0x044fe200078e0216 */
[----:B------:R1:W-:Y:S04]  /*3170*/  STL.64 [R1+0x220], R4 ;  /* 0x0002200401007387 */ /* 0x0003e80000100a00 */
[----:B------:R2:W-:Y:S01]  /*3180*/  STL.64 [R1+0x218], R30 ;  /* 0x0002181e01007387 */ /* 0x0005e20000100a00 */
[----:B0-----:R-:W-:-:S04]  /*3190*/  IMAD.WIDE R6, R33, 0x2, R24 ;  /* 0x0000000221067825 */ /* 0x001fc800078e0218 */
[C---:B-1----:R-:W-:Y:S01]  /*31a0*/  IMAD.WIDE R4, R35.reuse, 0x2, R22 ;  /* 0x0000000223047825 */ /* 0x042fe200078e0216 */
[----:B------:R0:W-:Y:S03]  /*31b0*/  STL.64 [R1+0x210], R6 ;  /* 0x0002100601007387 */ /* 0x0001e60000100a00 */
[----:B--2---:R-:W-:Y:S01]  /*31c0*/  IMAD.WIDE R30, R35, 0x2, R24 ;  /* 0x00000002231e7825 */ /* 0x004fe200078e0218 */
        /* <DEDUP_REMOVED lines=80> */
[----:B0-----:R-:W-:Y:S01]  /*36d0*/  IMAD.WIDE R6, R55, 0x2, R24 ;  /* 0x0000000237067825 */ /* 0x001fe200078e0218 */
[----:B-1----:R-:W-:-:S04]  /*36e0*/  LOP3.LUT R5, R14, 0x20, RZ, 0x3c, !PT ;  /* 0x000000200e057812 */ /* 0x002fc800078e3cff */
[----:B------:R2:W-:Y:S01]  /*36f0*/  STL.64 [R1+0xc0], R6 ;  /* 0x0000c00601007387 */ /* 0x0005e20000100a00 */
[----:B------:R-:W-:-:S03]  /*3700*/  LOP3.LUT R4, R12, 0x40, RZ, 0x3c, !PT ;  /* 0x000000400c047812 */ /* 0x000fc600078e3cff */
.L_x_1:
[----:B--2---:R-:W2:Y:S04]  /*3710*/  LDL.64 R6, [R1+0x290] ;  /* 0x0002900001067983 */ /* 0x004ea80000100a00 */
[----:B------:R-:W3:Y:S04]  /*3720*/  LDL.64 R50, [R1+0x2a8] ;  /* 0x0002a80001327983 */ /* 0x000ee80000100a00 */
[----:B------:R-:W4:Y:S04]  /*3730*/  LDL.64 R48, [R1+0x298] ;  /* 0x0002980001307983 */ /* 0x000f280000100a00 */
[----:B------:R-:W5:Y:S04]  /*3740*/  LDL.64 R40, [R1+0x270] ;  /* 0x0002700001287983 */ /* 0x000f680000100a00 */
        /* <DEDUP_REMOVED lines=16> */
[----:B------:R-:W5:Y:S01]  /*3850*/  LDL.64 R196, [R1+0x1e8] ;  /* 0x0001e80001c47983 */ /* 0x000f620000100a00 */
[----:B------:R-:W-:-:S03]  /*3860*/  IMAD.WIDE R4, R17, 0x2, R22 ;  /* 0x0000000211047825 */ /* 0x000fc600078e0216 */
[----:B------:R-:W5:Y:S01]  /*3870*/  LDL.64 R56, [R1+0x218] ;  /* 0x0002180001387983 */ /* 0x000f620000100a00 */
[----:B------:R-:W-:-:S03]  /*3880*/  IMAD.WIDE R32, R17, 0x2, R24 ;  /* 0x0000000211207825 */ /* 0x000fc600078e0218 */
[----:B------:R-:W5:Y:S04]  /*3890*/  LDL.64 R38, [R1+0x268] ;  /* 0x0002680001267983 */ /* 0x000f680000100a00 */
[----:B------:R-:W5:Y:S04]  /*38a0*/  LDL.64 R216, [R1+0x1f0] ;  /* 0x0001f00001d87983 */ /* 0x000f680000100a00 */
[----:B------:R-:W5:Y:S04]  /*38b0*/  LDL.64 R204, [R1+0x1b8] ;  /* 0x0001b80001cc7983 */ /* 0x000f680000100a00 */
[----:B------:R0:W5:Y:S04]  /*38c0*/  LDG.E.U16 R4, [R4.64] ;  /* 0x0000000604047981 */ /* 0x000168000c1e1500 */
[----:B------:R-:W5:Y:S04]  /*38d0*/  LDL.64 R208, [R1+0x1c0] ;  /* 0x0001c00001d07983 */ /* 0x000f680000100a00 */
[----:B------:R-:W5:Y:S04]  /*38e0*/  LDL.64 R212, [R1+0x1e0] ;  /* 0x0001e00001d47983 */ /* 0x000f680000100a00 */
[----:B0-----:R0:W5:Y:S04]  /*38f0*/  LDG.E.U16 R5, [R32.64] ;  /* 0x0000000620057981 */ /* 0x001168000c1e1500 */
[----:B------:R-:W5:Y:S04]  /*3900*/  LDL.64 R34, [R1+0x258] ;  /* 0x0002580001227983 */ /* 0x000f680000100a00 */
[----:B------:R-:W5:Y:S04]  /*3910*/  LDL.64 R36, [R1+0x260] ;  /* 0x0002600001247983 */ /* 0x000f680000100a00 */
[----:B------:R-:W5:Y:S04]  /*3920*/  LDL.64 R236, [R1+0xf8] ;  /* 0x0000f80001ec7983 */ /* 0x000f680000100a00 */
[----:B------:R-:W5:Y:S04]  /*3930*/  LDL.64 R232, [R1+0xe8] ;  /* 0x0000e80001e87983 */ /* 0x000f680000100a00 */
[----:B------:R-:W5:Y:S01]  /*3940*/  LDL.64 R228, [R1+0xd8] ;  /* 0x0000d80001e47983 */ /* 0x000f620000100a00 */
[----:B--2---:R-:W-:-:S04]  /*3950*/  IMAD.WIDE R6, R17, 0x2, R6 ;  /* 0x0000000211067825 */ /* 0x004fc800078e0206 */
[----:B---3--:R-:W-:-:S04]  /*3960*/  IMAD.WIDE R54, R17, 0x2, R50 ;  /* 0x0000000211367825 */ /* 0x008fc800078e0232 */
[C---:B----4-:R-:W-:Y:S02]  /*3970*/  IMAD.WIDE R50, R17.reuse, 0x2, R48 ;  /* 0x0000000211327825 */ /* 0x050fe400078e0230 */
[----:B------:R5:W2:Y:S04]  /*3980*/  LDG.E.U16 R49, [R6.64] ;  /* 0x0000000606317981 */ /* 0x000aa8000c1e1500 */
[----:B------:R1:W3:Y:S04]  /*3990*/  LDG.E.U16 R50, [R50.64] ;  /* 0x0000000632327981 */ /* 0x0002e8000c1e1500 */
[----:B------:R4:W2:Y:S01]  /*39a0*/  LDG.E.U16 R54, [R54.64] ;  /* 0x0000000636367981 */ /* 0x0008a2000c1e1500 */
[----:B-----5:R-:W-:-:S05]  /*39b0*/  IMAD.WIDE R6, R17, 0x2, R40 ;  /* 0x0000000211067825 */ /* 0x020fca00078e0228 */
[----:B------:R5:W2:Y:S02]  /*39c0*/  LDG.E.U16 R41, [R6.64] ;  /* 0x0000000606297981 */ /* 0x000aa4000c1e1500 */
[C---:B-----5:R-:W-:Y:S02]  /*39d0*/  IMAD.WIDE R6, R17.reuse, 0x2, R134 ;  /* 0x0000000211067825 */ /* 0x060fe400078e0286 */
[----:B------:R-:W5:Y:S02]  /*39e0*/  LDL.64 R134, [R1+0x208] ;  /* 0x0002080001867983 */ /* 0x000f640000100a00 */
[C---:B0-----:R-:W-:Y:S02]  /*39f0*/  IMAD.WIDE R32, R17.reuse, 0x2, R170 ;  /* 0x0000000211207825 */ /* 0x041fe400078e02aa */
[----:B------:R-:W2:Y:S02]  /*3a00*/  LDL.64 R170, [R1+0x1c8] ;  /* 0x0001c80001aa7983 */ /* 0x000ea40000100a00 */
[----:B------:R-:W-:-:S02]  /*3a10*/  IMAD.WIDE R30, R17, 0x2, R30 ;  /* 0x00000002111e7825 */ /* 0x000fc400078e021e */
[----:B------:R0:W2:Y:S04]  /*3a20*/  LDG.E.U16 R7, [R6.64] ;  /* 0x0000000606077981 */ /* 0x0000a8000c1e1500 */
[----:B------:R0:W2:Y:S01]  /*3a30*/  LDG.E.U16 R53, [R30.64] ;  /* 0x000000061e357981 */ /* 0x0000a2000c1e1500 */
[----:B------:R-:W-:-:S03]  /*3a40*/  IMAD.WIDE R60, R17, 0x2, R60 ;  /* 0x00000002113c7825 */ /* 0x000fc600078e023c */
[----:B------:R2:W2:Y:S01]  /*3a50*/  LDG.E.U16 R33, [R32.64] ;  /* 0x0000000620217981 */ /* 0x0004a2000c1e1500 */
[----:B------:R-:W-:-:S03]  /*3a60*/  IMAD.WIDE R58, R17, 0x2, R58 ;  /* 0x00000002113a7825 */ /* 0x000fc600078e023a */
[----:B------:R4:W2:Y:S01]  /*3a70*/  LDG.E.U16 R52, [R60.64] ;  /* 0x000000063c347981 */ /* 0x0008a2000c1e1500 */
[----:B0-----:R-:W-:-:S03]  /*3a80*/  IMAD.WIDE R30, R17, 0x2, R44 ;  /* 0x00000002111e7825 */ /* 0x001fc600078e022c */
[----:B-1----:R0:W2:Y:S04]  /*3a90*/  LDG.E.U16 R51, [R58.64] ;  /* 0x000000063a337981 */ /* 0x0020a8000c1e1500 */
[----:B------:R1:W3:Y:S01]  /*3aa0*/  LDG.E.U16 R45, [R30.64] ;  /* 0x000000061e2d7981 */ /* 0x0002e2000c1e1500 */
[----:B------:R-:W-:-:S04]  /*3ab0*/  IMAD.WIDE R42, R17, 0x2, R42 ;  /* 0x00000002112a7825 */ /* 0x000fc800078e022a */
[C---:B------:R-:W-:Y:S02]  /*3ac0*/  IMAD.WIDE R62, R17.reuse, 0x2, R62 ;  /* 0x00000002113e7825 */ /* 0x040fe400078e023e */
[----:B------:R0:W3:Y:S02]  /*3ad0*/  LDG.E.U16 R42, [R42.64] ;  /* 0x000000062a2a7981 */ /* 0x0000e4000c1e1500 */
[C---:B-1----:R-:W-:Y:S02]  /*3ae0*/  IMAD.WIDE R30, R17.reuse, 0x2, R138 ;  /* 0x00000002111e7825 */ /* 0x042fe400078e028a */
[----:B----4-:R5:W4:Y:S02]  /*3af0*/  LDG.E.U16 R55, [R62.64] ;  /* 0x000000063e377981 */ /* 0x010b24000c1e1500 */
[C---:B------:R-:W-:Y:S02]  /*3b00*/  IMAD.WIDE R60, R17.reuse, 0x2, R224 ;  /* 0x00000002113c7825 */ /* 0x040fe400078e02e0 */
[----:B------:R1:W3:Y:S02]  /*3b10*/  LDG.E.U16 R29, [R30.64] ;  /* 0x000000061e1d7981 */ /* 0x0002e4000c1e1500 */
[----:B0-----:R-:W-:-:S02]  /*3b20*/  IMAD.WIDE R58, R17, 0x2, R220 ;  /* 0x00000002113a7825 */ /* 0x001fc400078e02dc */
[----:B------:R0:W3:Y:S02]  /*3b30*/  LDG.E.U16 R43, [R60.64] ;  /* 0x000000063c2b7981 */ /* 0x0000e4000c1e1500 */
[C---:B------:R-:W-:Y:S02]  /*3b40*/  IMAD.WIDE R46, R17.reuse, 0x2, R46 ;  /* 0x00000002112e7825 */ /* 0x040fe400078e022e */
[----:B------:R0:W3:Y:S02]  /*3b50*/  LDG.E.U16 R40, [R58.64] ;  /* 0x000000063a287981 */ /* 0x0000e4000c1e1500 */
[C---:B-1----:R-:W-:Y:S02]  /*3b60*/  IMAD.WIDE R30, R17.reuse, 0x2, R136 ;  /* 0x00000002111e7825 */ /* 0x042fe400078e0288 */
[----:B------:R-:W3:Y:S04]  /*3b70*/  LDL.64 R138, [R1+0x1b0] ;  /* 0x0001b000018a7983 */ /* 0x000ee80000100a00 */
[----:B------:R-:W3:Y:S01]  /*3b80*/  LDL.64 R136, [R1+0x1a8] ;  /* 0x0001a80001887983 */ /* 0x000ee20000100a00 */
[----:B------:R-:W-:-:S03]  /*3b90*/  IMAD.WIDE R132, R17, 0x2, R132 ;  /* 0x0000000211847825 */ /* 0x000fc600078e0284 */
[----:B------:R1:W3:Y:S01]  /*3ba0*/  LDG.E.U16 R46, [R46.64] ;  /* 0x000000062e2e7981 */ /* 0x0002e2000c1e1500 */
[----:B0-----:R-:W-:-:S03]  /*3bb0*/  IMAD.WIDE R60, R17, 0x2, R190 ;  /* 0x00000002113c7825 */ /* 0x001fc600078e02be */
[----:B------:R-:W4:Y:S01]  /*3bc0*/  LDL.64 R190, [R1+0x190] ;  /* 0x0001900001be7983 */ /* 0x000f220000100a00 */
[----:B------:R-:W-:-:S03]  /*3bd0*/  IMAD.WIDE R58, R17, 0x2, R200 ;  /* 0x00000002113a7825 */ /* 0x000fc600078e02c8 */
[----:B------:R-:W4:Y:S04]  /*3be0*/  LDL.64 R200, [R1+0x180] ;  /* 0x0001800001c87983 */ /* 0x000f280000100a00 */
[----:B-1----:R0:W4:Y:S01]  /*3bf0*/  LDG.E.U16 R47, [R132.64] ;  /* 0x00000006842f7981 */ /* 0x002122000c1e1500 */
[----:B------:R-:W-:-:S03]  /*3c00*/  IMAD.WIDE R56, R17, 0x2, R56 ;  /* 0x0000000211387825 */ /* 0x000fc600078e0238 */
[----:B------:R1:W4:Y:S01]  /*3c10*/  LDG.E.U16 R30, [R30.64] ;  /* 0x000000061e1e7981 */ /* 0x000322000c1e1500 */
[----:B------:R-:W-:-:S03]  /*3c20*/  IMAD.WIDE R38, R17, 0x2, R38 ;  /* 0x0000000211267825 */ /* 0x000fc600078e0226 */
[----:B------:R5:W4:Y:S01]  /*3c30*/  LDG.E.U16 R48, [R56.64] ;  /* 0x0000000638307981 */ /* 0x000b22000c1e1500 */
[----:B0-----:R-:W-:-:S03]  /*3c40*/  IMAD.WIDE R132, R17, 0x2, R196 ;  /* 0x0000000211847825 */ /* 0x001fc600078e02c4 */
[----:B------:R-:W4:Y:S04]  /*3c50*/  LDL.64 R196, [R1+0x198] ;  /* 0x0001980001c47983 */ /* 0x000f280000100a00 */
[----:B-1----:R0:W4:Y:S01]  /*3c60*/  LDG.E.U16 R31, [R58.64] ;  /* 0x000000063a1f7981 */ /* 0x002122000c1e1500 */
[----:B-----5:R-:W-:-:S03]  /*3c70*/  IMAD.WIDE R62, R17, 0x2, R134 ;  /* 0x00000002113e7825 */ /* 0x020fc600078e0286 */
[----:B------:R1:W5:Y:S04]  /*3c80*/  LDG.E.U16 R38, [R38.64] ;  /* 0x0000000626267981 */ /* 0x000368000c1e1500 */
[----:B------:R-:W5:Y:S01]  /*3c90*/  LDL.64 R134, [R1+0x1a0] ;  /* 0x0001a00001867983 */ /* 0x000f620000100a00 */
[----:B------:R-:W-:-:S03]  /*3ca0*/  IMAD.WIDE R56, R17, 0x2, R216 ;  /* 0x0000000211387825 */ /* 0x000fc600078e02d8 */
[----:B------:R-:W5:Y:S01]  /*3cb0*/  LDL.64 R216, [R1+0x188] ;  /* 0x0001880001d87983 */ /* 0x000f620000100a00 */
[----:B0-----:R-:W-:-:S03]  /*3cc0*/  IMAD.WIDE R58, R17, 0x2, R204 ;  /* 0x00000002113a7825 */ /* 0x001fc600078e02cc */
[----:B------:R-:W5:Y:S04]  /*3cd0*/  LDL.64 R204, [R1+0x170] ;  /* 0x0001700001cc7983 */ /* 0x000f680000100a00 */
[----:B-1----:R2:W5:Y:S04]  /*3ce0*/  LDG.E.U16 R39, [R56.64] ;  /* 0x0000000638277981 */ /* 0x002568000c1e1500 */
[----:B------:R0:W5:Y:S01]  /*3cf0*/  LDG.E.U16 R44, [R62.64] ;  /* 0x000000063e2c7981 */ /* 0x000162000c1e1500 */
[----:B------:R-:W-:-:S03]  /*3d00*/  IMAD.WIDE R34, R17, 0x2, R34 ;  /* 0x0000000211227825 */ /* 0x000fc600078e0222 */
[----:B------:R-:W5:Y:S01]  /*3d10*/  LDL.64 R220, [R1+0x138] ;  /* 0x0001380001dc7983 */ /* 0x000f620000100a00 */
[----:B--2---:R-:W-:-:S03]  /*3d20*/  IMAD.WIDE R56, R17, 0x2, R170 ;  /* 0x0000000211387825 */ /* 0x004fc600078e02aa */
[----:B------:R-:W2:Y:S04]  /*3d30*/  LDL.64 R170, [R1+0x178] ;  /* 0x0001780001aa7983 */ /* 0x000ea80000100a00 */
[----:B------:R1:W2:Y:S01]  /*3d40*/  LDG.E.U16 R6, [R56.64] ;  /* 0x0000000638067981 */ /* 0x0002a2000c1e1500 */
[----:B0-----:R-:W-:-:S03]  /*3d50*/  IMAD.WIDE R62, R17, 0x2, R212 ;  /* 0x00000002113e7825 */ /* 0x001fc600078e02d4 */
[----:B------:R-:W2:Y:S01]  /*3d60*/  LDL.64 R212, [R1+0x160] ;  /* 0x0001600001d47983 */ /* 0x000ea20000100a00 */
[----:B------:R-:W-:-:S03]  /*3d70*/  IMAD.WIDE R36, R17, 0x2, R36 ;  /* 0x0000000211247825 */ /* 0x000fc600078e0224 */
[----:B------:R0:W2:Y:S01]  /*3d80*/  LDG.E.U16 R34, [R34.64] ;  /* 0x0000000622227981 */ /* 0x0000a2000c1e1500 */
[----:B-1----:R-:W-:-:S03]  /*3d90*/  IMAD.WIDE R56, R17, 0x2, R208 ;  /* 0x0000000211387825 */ /* 0x002fc600078e02d0 */
[----:B------:R-:W2:Y:S04]  /*3da0*/  LDL.64 R208, [R1+0x168] ;  /* 0x0001680001d07983 */ /* 0x000ea80000100a00 */
[----:B------:R1:W2:Y:S04]  /*3db0*/  LDG.E.U16 R37, [R36.64] ;  /* 0x0000000624257981 */ /* 0x0002a8000c1e1500 */
[----:B0-----:R3:W2:Y:S04]  /*3dc0*/  LDG.E.U16 R35, [R62.64] ;  /* 0x000000063e237981 */ /* 0x0016a8000c1e1500 */
[----:B------:R-:W2:Y:S04]  /*3dd0*/  LDL.64 R224, [R1+0x140] ;  /* 0x0001400001e07983 */ /* 0x000ea80000100a00 */
[----:B-1----:R5:W2:Y:S01]  /*3de0*/  LDG.E.U16 R36, [R132.64] ;  /* 0x0000000684247981 */ /* 0x002aa2000c1e1500 */
[----:B---3--:R-:W-:-:S03]  /*3df0*/  IMAD.WIDE R62, R17, 0x2, R136 ;  /* 0x00000002113e7825 */ /* 0x008fc600078e0288 */
[----:B------:R0:W3:Y:S04]  /*3e00*/  LDG.E.U16 R32, [R60.64] ;  /* 0x000000063c207981 */ /* 0x0000e8000c1e1500 */
[----:B------:R4:W3:Y:S02]  /*3e10*/  LDG.E.U16 R137, [R62.64] ;  /* 0x000000063e897981 */ /* 0x0008e4000c1e1500 */
[C---:B----4-:R-:W-:Y:S02]  /*3e20*/  IMAD.WIDE R62, R17.reuse, 0x2, R200 ;  /* 0x00000002113e7825 */ /* 0x050fe400078e02c8 */
[----:B------:R-:W4:Y:S02]  /*3e30*/  LDL.64 R200, [R1+0x148] ;  /* 0x0001480001c87983 */ /* 0x000f240000100a00 */
[----:B-----5:R-:W-:-:S02]  /*3e40*/  IMAD.WIDE R132, R17, 0x2, R134 ;  /* 0x0000000211847825 */ /* 0x020fc400078e0286 */
[----:B------:R1:W5:Y:S04]  /*3e50*/  LDG.E.U16 R172, [R62.64] ;  /* 0x000000063eac7981 */ /* 0x000368000c1e1500 */
[----:B------:R0:W3:Y:S04]  /*3e60*/  LDG.E.U16 R135, [R58.64] ;  /* 0x000000063a877981 */ /* 0x0000e8000c1e1500 */
[----:B------:R1:W3:Y:S01]  /*3e70*/  LDG.E.U16 R134, [R56.64] ;  /* 0x0000000638867981 */ /* 0x0002e2000c1e1500 */
[----:B0-----:R-:W-:-:S03]  /*3e80*/  IMAD.WIDE R58, R17, 0x2, R190 ;  /* 0x00000002113a7825 */ /* 0x001fc600078e02be */
[----:B------:R-:W3:Y:S01]  /*3e90*/  LDL.64 R190, [R1+0x150] ;  /* 0x0001500001be7983 */ /* 0x000ee20000100a00 */
[----:B-1----:R-:W-:-:S03]  /*3ea0*/  IMAD.WIDE R56, R17, 0x2, R196 ;  /* 0x0000000211387825 */ /* 0x002fc600078e02c4 */
[----:B------:R-:W4:Y:S01]  /*3eb0*/  LDL.64 R196, [R1+0x158] ;  /* 0x0001580001c47983 */ /* 0x000f220000100a00 */
[----:B------:R-:W-:-:S03]  /*3ec0*/  IMAD.WIDE R60, R17, 0x2, R138 ;  /* 0x00000002113c7825 */ /* 0x000fc600078e028a */
[----:B------:R0:W5:Y:S04]  /*3ed0*/  LDG.E.U16 R139, [R56.64] ;  /* 0x00000006388b7981 */ /* 0x000168000c1e1500 */
[----:B------:R1:W5:Y:S04]  /*3ee0*/  LDG.E.U16 R136, [R60.64] ;  /* 0x000000063c887981 */ /* 0x000368000c1e1500 */
[----:B------:R2:W5:Y:S01]  /*3ef0*/  LDG.E.U16 R138, [R132.64] ;  /* 0x00000006848a7981 */ /* 0x000562000c1e1500 */
[----:B0-----:R-:W-:-:S03]  /*3f00*/  IMAD.WIDE R56, R17, 0x2, R204 ;  /* 0x0000000211387825 */ /* 0x001fc600078e02cc */
[----:B------:R-:W5:Y:S01]  /*3f10*/  LDL.64 R204, [R1+0x128] ;  /* 0x0001280001cc7983 */ /* 0x000f620000100a00 */
[----:B-1----:R-:W-:-:S03]  /*3f20*/  IMAD.WIDE R60, R17, 0x2, R216 ;  /* 0x00000002113c7825 */ /* 0x002fc600078e02d8 */
[----:B------:R-:W5:Y:S01]  /*3f30*/  LDL.64 R216, [R1+0x130] ;  /* 0x0001300001d87983 */ /* 0x000f620000100a00 */
[----:B--2---:R-:W-:-:S03]  /*3f40*/  IMAD.WIDE R132, R17, 0x2, R170 ;  /* 0x0000000211847825 */ /* 0x004fc600078e02aa */
[----:B------:R0:W2:Y:S04]  /*3f50*/  LDG.E.U16 R170, [R58.64] ;  /* 0x000000063aaa7981 */ /* 0x0000a8000c1e1500 */
[----:B------:R1:W2:Y:S04]  /*3f60*/  LDG.E.U16 R171, [R60.64] ;  /* 0x000000063cab7981 */ /* 0x0002a8000c1e1500 */
[----:B------:R3:W2:Y:S01]  /*3f70*/  LDG.E.U16 R189, [R132.64] ;  /* 0x0000000684bd7981 */ /* 0x0006a2000c1e1500 */
[----:B0-----:R-:W-:-:S03]  /*3f80*/  IMAD.WIDE R58, R17, 0x2, R208 ;  /* 0x00000002113a7825 */ /* 0x001fc600078e02d0 */
[----:B------:R-:W2:Y:S01]  /*3f90*/  LDL.64 R208, [R1+0x120] ;  /* 0x0001200001d07983 */ /* 0x000ea20000100a00 */
[----:B-1----:R-:W-:-:S03]  /*3fa0*/  IMAD.WIDE R60, R17, 0x2, R212 ;  /* 0x00000002113c7825 */ /* 0x002fc600078e02d4 */
[----:B------:R-:W2:Y:S01]  /*3fb0*/  LDL.64 R212, [R1+0x118] ;  /* 0x0001180001d47983 */ /* 0x000ea20000100a00 */
[----:B---3--:R-:W-:-:S03]  /*3fc0*/  IMAD.WIDE R132, R17, 0x2, R190 ;  /* 0x0000000211847825 */ /* 0x008fc600078e02be */
[----:B------:R0:W3:Y:S01]  /*3fd0*/  LDG.E.U16 R190, [R56.64] ;  /* 0x0000000638be7981 */ /* 0x0000e2000c1e1500 */
[----:B----4-:R-:W-:-:S03]  /*3fe0*/  IMAD.WIDE R62, R17, 0x2, R196 ;  /* 0x00000002113e7825 */ /* 0x010fc600078e02c4 */
[----:B------:R1:W4:Y:S04]  /*3ff0*/  LDG.E.U16 R196, [R60.64] ;  /* 0x000000063cc47981 */ /* 0x000328000c1e1500 */
[----:B------:R1:W3:Y:S01]  /*4000*/  LDG.E.U16 R191, [R58.64] ;  /* 0x000000063abf7981 */ /* 0x0002e2000c1e1500 */
[----:B0-----:R-:W-:-:S03]  /*4010*/  IMAD.WIDE R56, R17, 0x2, R200 ;  /* 0x0000000211387825 */ /* 0x001fc600078e02c8 */
[----:B------:R-:W3:Y:S01]  /*4020*/  LDL.64 R200, [R1+0x110] ;  /* 0x0001100001c87983 */ /* 0x000ee20000100a00 */
[----:B-1----:R-:W-:-:S03]  /*4030*/  IMAD.WIDE R60, R17, 0x2, R220 ;  /* 0x00000002113c7825 */ /* 0x002fc600078e02dc */
[----:B------:R-:W4:Y:S01]  /*4040*/  LDL.64 R220, [R1+0x108] ;  /* 0x0001080001dc7983 */ /* 0x000f220000100a00 */
[----:B------:R-:W-:-:S03]  /*4050*/  IMAD.WIDE R58, R17, 0x2, R224 ;  /* 0x00000002113a7825 */ /* 0x000fc600078e02e0 */
[----:B------:R0:W4:Y:S04]  /*4060*/  LDG.E.U16 R132, [R132.64] ;  /* 0x0000000684847981 */ /* 0x000128000c1e1500 */
[----:B------:R1:W4:Y:S04]  /*4070*/  LDG.E.U16 R62, [R62.64] ;  /* 0x000000063e3e7981 */ /* 0x000328000c1e1500 */
[----:B------:R2:W4:Y:S04]  /*4080*/  LDG.E.U16 R60, [R60.64] ;  /* 0x000000063c3c7981 */ /* 0x000528000c1e1500 */
[----:B0-----:R5:W4:Y:S04]  /*4090*/  LDG.E.U16 R133, [R58.64] ;  /* 0x000000063a857981 */ /* 0x001b28000c1e1500 */
[----:B-1----:R0:W4:Y:S04]  /*40a0*/  LDG.E.U16 R63, [R56.64] ;  /* 0x00000006383f7981 */ /* 0x002128000c1e1500 */
[----:B------:R-:W4:Y:S01]  /*40b0*/  LDL.64 R224, [R1+0xc8] ;  /* 0x0000c80001e07983 */ /* 0x000f220000100a00 */
[----:B-----5:R-:W-:-:S03]  /*40c0*/  IMAD.WIDE R58, R17, 0x2, R204 ;  /* 0x00000002113a7825 */ /* 0x020fc600078e02cc */
[----:B------:R-:W5:Y:S01]  /*40d0*/  LDL.64 R204, [R1+0x100] ;  /* 0x0001000001cc7983 */ /* 0x000f620000100a00 */
[----:B0-----:R-:W-:-:S03]  /*40e0*/  IMAD.WIDE R56, R17, 0x2, R216 ;  /* 0x0000000211387825 */ /* 0x001fc600078e02d8 */
[----:B------:R0:W5:Y:S04]  /*40f0*/  LDG.E.U16 R58, [R58.64] ;  /* 0x000000063a3a7981 */ /* 0x000168000c1e1500 */
[----:B--2---:R1:W2:Y:S04]  /*4100*/  LDG.E.U16 R61, [R56.64] ;  /* 0x00000006383d7981 */ /* 0x0042a8000c1e1500 */
[----:B------:R-:W2:Y:S01]  /*4110*/  LDL.64 R216, [R1+0xd0] ;  /* 0x0000d00001d87983 */ /* 0x000ea20000100a00 */
[----:B-1----:R-:W-:-:S03]  /*4120*/  IMAD.WIDE R56, R17, 0x2, R208 ;  /* 0x0000000211387825 */ /* 0x002fc600078e02d0 */
[----:B------:R-:W2:Y:S04]  /*4130*/  LDL.64 R208, [R1+0xf0] ;  /* 0x0000f00001d07983 */ /* 0x000ea80000100a00 */
[----:B0-----:R0:W2:Y:S02]  /*4140*/  LDG.E.U16 R59, [R56.64] ;  /* 0x00000006383b7981 */ /* 0x0010a4000c1e1500 */
[C---:B0-----:R-:W-:Y:S02]  /*4150*/  IMAD.WIDE R56, R17.reuse, 0x2, R212 ;  /* 0x0000000211387825 */ /* 0x041fe400078e02d4 */
[----:B------:R-:W2:Y:S04]  /*4160*/  LDL.64 R212, [R1+0xe0] ;  /* 0x0000e00001d47983 */ /* 0x000ea80000100a00 */
[----:B------:R3:W2:Y:S02]  /*4170*/  LDG.E.U16 R197, [R56.64] ;  /* 0x0000000638c57981 */ /* 0x0006a4000c1e1500 */
[----:B---3--:R-:W-:-:S05]  /*4180*/  IMAD.WIDE R56, R17, 0x2, R200 ;  /* 0x0000000211387825 */ /* 0x008fca00078e02c8 */
[----:B------:R4:W3:Y:S02]  /*4190*/  LDG.E.U16 R200, [R56.64] ;  /* 0x0000000638c87981 */ /* 0x0008e4000c1e1500 */
[C---:B----4-:R-:W-:Y:S02]  /*41a0*/  IMAD.WIDE R56, R17.reuse, 0x2, R220 ;  /* 0x0000000211387825 */ /* 0x050fe400078e02dc */
[----:B------:R-:W4:Y:S04]  /*41b0*/  LDL.64 R220, [R1+0xc0] ;  /* 0x0000c00001dc7983 */ /* 0x000f280000100a00 */
[----:B------:R5:W3:Y:S02]  /*41c0*/  LDG.E.U16 R201, [R56.64] ;  /* 0x0000000638c97981 */ /* 0x000ae4000c1e1500 */
[----:B-----5:R-:W-:-:S05]  /*41d0*/  IMAD.WIDE R56, R17, 0x2, R204 ;  /* 0x0000000211387825 */ /* 0x020fca00078e02cc */
[----:B------:R0:W5:Y:S02]  /*41e0*/  LDG.E.U16 R204, [R56.64] ;  /* 0x0000000638cc7981 */ /* 0x000164000c1e1500 */
[----:B0-----:R-:W-:-:S05]  /*41f0*/  IMAD.WIDE R56, R17, 0x2, R236 ;  /* 0x0000000211387825 */ /* 0x001fca00078e02ec */
[----:B------:R2:W3:Y:S02]  /*4200*/  LDG.E.U16 R205, [R56.64] ;  /* 0x0000000638cd7981 */ /* 0x0004e4000c1e1500 */
[----:B--2---:R-:W-:-:S05]  /*4210*/  IMAD.WIDE R56, R17, 0x2, R208 ;  /* 0x0000000211387825 */ /* 0x004fca00078e02d0 */
[----:B------:R0:W2:Y:S02]  /*4220*/  LDG.E.U16 R208, [R56.64] ;  /* 0x0000000638d07981 */ /* 0x0000a4000c1e1500 */
[----:B0-----:R-:W-:-:S05]  /*4230*/  IMAD.WIDE R56, R17, 0x2, R232 ;  /* 0x0000000211387825 */ /* 0x001fca00078e02e8 */
        /* <DEDUP_REMOVED lines=9> */
[----:B----4-:R-:W-:-:S06]  /*42d0*/  IMAD.WIDE R56, R17, 0x2, R220 ;  /* 0x0000000211387825 */ /* 0x010fcc00078e02dc */
[----:B------:R-:W4:Y:S04]  /*42e0*/  LDG.E.U16 R56, [R56.64] ;  /* 0x0000000638387981 */ /* 0x000f28000c1e1500 */
[----:B------:R-:W-:Y:S01]  /*42f0*/  BAR.SYNC.DEFER_BLOCKING 0x0 ;  /* 0x0000000000007b1d */ /* 0x000fe20000010000 */
[C---:B------:R-:W-:Y:S02]  /*4300*/  LOP3.LUT R220, R15.reuse, 0x10, RZ, 0x3c, !PT ;  /* 0x000000100fdc7812 */ /* 0x040fe400078e3cff */
[----:B------:R-:W-:-:S03]  /*4310*/  LOP3.LUT R221, R15, 0x20, RZ, 0x3c, !PT ;  /* 0x000000200fdd7812 */ /* 0x000fc600078e3cff */
        /* <DEDUP_REMOVED lines=15> */
[----:B------:R0:W-:Y:S04]  /*4410*/  STS.U16 [R220+0x7300], R59 ;  /* 0x0073003bdc007388 */ /* 0x0001e80000000400 */
[----:B------:R-:W-:Y:S04]  /*4420*/  STS.U16 [R221+0x4400], R50 ;  /* 0x00440032dd007388 */ /* 0x000fe80000000400 */
[----:B------:R-:W-:Y:S01]  /*4430*/  STS.U16 [R221+0x4500], R49 ;  /* 0x00450031dd007388 */ /* 0x000fe20000000400 */
[----:B0-----:R-:W-:-:S03]  /*4440*/  LOP3.LUT R220, R15, 0x30, RZ, 0x3c, !PT ;  /* 0x000000300fdc7812 */ /* 0x001fc600078e3cff */
[----:B------:R-:W-:Y:S04]  /*4450*/  STS.U16 [R221+0x5400], R48 ;  /* 0x00540030dd007388 */ /* 0x000fe80000000400 */
[----:B------:R-:W-:Y:S04]  /*4460*/  STS.U16 [R221+0x5500], R47 ;  /* 0x0055002fdd007388 */ /* 0x000fe80000000400 */
[----:B------:R-:W-:Y:S04]  /*4470*/  STS.U16 [R221+0x6400], R139 ;  /* 0x0064008bdd007388 */ /* 0x000fe80000000400 */
[----:B------:R-:W-:Y:S04]  /*4480*/  STS.U16 [R221+0x6500], R170 ;  /* 0x006500aadd007388 */ /* 0x000fe80000000400 */
[----:B------:R-:W-:Y:S04]  /*4490*/  STS.U16 [R221+0x7400], R197 ;  /* 0x007400c5dd007388 */ /* 0x000fe80000000400 */
[----:B---3--:R0:W-:Y:S04]  /*44a0*/  STS.U16 [R221+0x7500], R200 ;  /* 0x007500c8dd007388 */ /* 0x0081e80000000400 */
        /* <DEDUP_REMOVED lines=8> */
[----:B-----5:R0:W-:Y:S04]  /*4530*/  STS.U16 [R220+0x7700], R204 ;  /* 0x007700ccdc007388 */ /* 0x0201e80000000400 */
        /* <DEDUP_REMOVED lines=8> */
[----:B--2---:R-:W-:Y:S01]  /*45c0*/  STS.U16 [R221+0x7900], R208 ;  /* 0x007900d0dd007388 */ /* 0x004fe20000000400 */
        /* <DEDUP_REMOVED lines=20> */
[----:B------:R-:W-:Y:S04]  /*4710*/  STS.U16 [R4+0x5e00], R6 ;  /* 0x005e000604007388 */ /* 0x000fe80000000400 */
[----:B------:R1:W-:Y:S04]  /*4720*/  STS.U16 [R4+0x5f00], R134 ;  /* 0x005f008604007388 */ /* 0x0003e80000000400 */
[----:B------:R-:W-:Y:S04]  /*4730*/  STS.U16 [R4+0x6e00], R63 ;  /* 0x006e003f04007388 */ /* 0x000fe80000000400 */
[----:B------:R-:W-:Y:S04]  /*4740*/  STS.U16 [R4+0x6f00], R133 ;  /* 0x006f008504007388 */ /* 0x000fe80000000400 */
[----:B------:R2:W-:Y:S01]  /*4750*/  STS.U16 [R4+0x7e00], R217 ;  /* 0x007e00d904007388 */ /* 0x0005e20000000400 */
[----:B------:R-:W-:-:S02]  /*4760*/  LOP3.LUT R30, R14, 0x20, RZ, 0x3c, !PT ;  /* 0x000000200e1e7812 */ /* 0x000fc400078e3cff */
[----:B------:R-:W-:Y:S01]  /*4770*/  LOP3.LUT R60, R12, 0x40, RZ, 0x3c, !PT ;  /* 0x000000400c3c7812 */ /* 0x000fe200078e3cff */
[----:B0-----:R-:W0:Y:S04]  /*4780*/  S2R R29, SR_CTAID.X ;  /* 0x00000000001d7919 */ /* 0x001e280000002500 */
[----:B------:R-:W3:Y:S04]  /*4790*/  S2R R220, SR_TID.X ;  /* 0x0000000000dc7919 */ /* 0x000ee80000002100 */
[----:B-1----:R-:W5:Y:S04]  /*47a0*/  LDL.64 R134, [R1+0x98] ;  /* 0x0000980001867983 */ /* 0x002f680000100a00 */
[----:B--2---:R-:W2:Y:S04]  /*47b0*/  LDL.64 R216, [R1+0x68] ;  /* 0x0000680001d87983 */ /* 0x004ea80000100a00 */
[----:B------:R-:W2:Y:S04]  /*47c0*/  LDL.64 R212, [R1+0x60] ;  /* 0x0000600001d47983 */ /* 0x000ea80000100a00 */
[----:B----4-:R-:W-:Y:S04]  /*47d0*/  STS.U16 [R4+0x7f00], R56 ;  /* 0x007f003804007388 */ /* 0x010fe80000000400 */
[----:B------:R-:W-:Y:S06]  /*47e0*/  BAR.SYNC.DEFER_BLOCKING 0x0 ;  /* 0x0000000000007b1d */ /* 0x000fec0000010000 */
[----:B------:R-:W4:Y:S04]  /*47f0*/  LDL.64 R208, [R1+0x58] ;  /* 0x0000580001d07983 */ /* 0x000f280000100a00 */
[----:B------:R-:W2:Y:S04]  /*4800*/  LDL.64 R204, [R1+0x40] ;  /* 0x0000400001cc7983 */ /* 0x000ea80000100a00 */
[----:B------:R-:W2:Y:S04]  /*4810*/  LDL.64 R200, [R1+0x38] ;  /* 0x0000380001c87983 */ /* 0x000ea80000100a00 */
[----:B------:R-:W2:Y:S04]  /*4820*/  LDL.64 R196, [R1+0x30] ;  /* 0x0000300001c47983 */ /* 0x000ea80000100a00 */
[----:B------:R-:W2:Y:S04]  /*4830*/  LDL.64 R170, [R1+0x18] ;  /* 0x0000180001aa7983 */ /* 0x000ea80000100a00 */
[----:B------:R-:W-:Y:S04]  /*4840*/  LDSM.16.MT88.4 R4, [R14] ;  /* 0x000000000e04783b */ /* 0x000fe80000004200 */
[----:B------:R-:W1:Y:S04]  /*4850*/  LDSM.16.M88.4 R40, [R12+0x4000] ;  /* 0x004000000c28783b */ /* 0x000e680000000200 */
[----:B------:R-:W0:Y:S04]  /*4860*/  LDSM.16.MT88.4 R52, [R30] ;  /* 0x000000001e34783b */ /* 0x000e280000004200 */
[----:B------:R-:W0:Y:S04]  /*4870*/  LDSM.16.MT88.4 R36, [R14+0x400] ;  /* 0x000400000e24783b */ /* 0x000e280000004200 */
[----:B------:R-:W3:Y:S04]  /*4880*/  LDSM.16.MT88.4 R44, [R30+0x400] ;  /* 0x000400001e2c783b */ /* 0x000ee80000004200 */
[----:B------:R-:W-:Y:S04]  /*4890*/  LDSM.16.MT88.4 R32, [R14+0x800] ;  /* 0x000800000e20783b */ /* 0x000fe80000004200 */
[----:B------:R-:W3:Y:S04]  /*48a0*/  LDSM.16.M88.4 R56, [R60+0x4000] ;  /* 0x004000003c38783b */ /* 0x000ee80000000200 */
[----:B------:R-:W3:Y:S04]  /*48b0*/  LDSM.16.MT88.4 R48, [R30+0x800] ;  /* 0x000800001e30783b */ /* 0x000ee80000004200 */
[----:B------:R-:W2:Y:S04]  /*48c0*/  LDL.64 R190, [R1+0x20] ;  /* 0x0000200001be7983 */ /* 0x000ea80000100a00 */
[----:B------:R-:W2:Y:S04]  /*48d0*/  LDL.64 R138, [R1+0x8] ;  /* 0x00000800018a7983 */ /* 0x000ea80000100a00 */
[----:B------:R-:W2:Y:S01]  /*48e0*/  LDL.64 R136, [R1] ;  /* 0x0000000001887983 */ /* 0x000ea20000100a00 */
[-C--:B-1----:R-:W-:Y:S08]  /*48f0*/  HMMA.16816.F32.BF16 R4, R4, R40.reuse, RZ ;  /* 0x000000280404723c */ /* 0x082ff000000418ff */
[----:B0-----:R-:W-:Y:S11]  /*4900*/  HMMA.16816.F32.BF16 R52, R52, R40, RZ ;  /* 0x000000283434723c */ /* 0x001ff600000418ff */
[----:B------:R-:W-:Y:S05]  /*4910*/  @!UPT UIADD3 URZ, URZ, URZ, URZ ;  /* 0x0000003f3f3ff290 */ /* 0x000fea000fffe03f */
[-C--:B------:R-:W-:Y:S01]  /*4920*/  HMMA.16816.F32.BF16 R36, R36, R42.reuse, R4 ;  /* 0x0000002a2424723c */ /* 0x080fe20000041804 */
[----:B------:R-:W0:Y:S07]  /*4930*/  LDSM.16.MT88.4 R4, [R14+0xc00] ;  /* 0x000c00000e04783b */ /* 0x000e2e0000004200 */
[----:B---3--:R-:W-:Y:S01]  /*4940*/  HMMA.16816.F32.BF16 R40, R44, R42, R52 ;  /* 0x0000002a2c28723c */ /* 0x008fe20000041834 */
[----:B------:R-:W-:Y:S04]  /*4950*/  LDSM.16.MT88.4 R44, [R14+0x1000] ;  /* 0x001000000e2c783b */ /* 0x000fe80000004200 */
[----:B------:R-:W-:Y:S11]  /*4960*/  LDSM.16.M88.4 R52, [R12+0x4080] ;  /* 0x004080000c34783b */ /* 0x000ff60000000200 */
[-C--:B------:R-:W-:Y:S01]  /*4970*/  HMMA.16816.F32.BF16 R32, R32, R56.reuse, R36 ;  /* 0x000000382020723c */ /* 0x080fe20000041824 */
[----:B------:R-:W1:Y:S07]  /*4980*/  LDSM.16.MT88.4 R36, [R30+0xc00] ;  /* 0x000c00001e24783b */ /* 0x000e6e0000004200 */
[----:B------:R-:W-:Y:S01]  /*4990*/  HMMA.16816.F32.BF16 R48, R48, R56, R40 ;  /* 0x000000383030723c */ /* 0x000fe20000041828 */
[----:B------:R-:W3:Y:S11]  /*49a0*/  LDSM.16.MT88.4 R40, [R30+0x1000] ;  /* 0x001000001e28783b */ /* 0x000ef60000004200 */
[----:B------:R-:W-:Y:S04]  /*49b0*/  @!UPT UIADD3 URZ, URZ, URZ, URZ ;  /* 0x0000003f3f3ff290 */ /* 0x000fe8000fffe03f */
[-C--:B0-----:R-:W-:Y:S01]  /*49c0*/  HMMA.16816.F32.BF16 R4, R4, R58.reuse, R32 ;  /* 0x0000003a0404723c */ /* 0x081fe20000041820 */
[----:B------:R-:W0:Y:S07]  /*49d0*/  LDSM.16.MT88.4 R32, [R14+0x1400] ;  /* 0x001400000e20783b */ /* 0x000e2e0000004200 */
[----:B-1----:R-:W-:Y:S01]  /*49e0*/  HMMA.16816.F32.BF16 R56, R36, R58, R48 ;  /* 0x0000003a2438723c */ /* 0x002fe20000041830 */
[----:B------:R-:W1:Y:S04]  /*49f0*/  LDSM.16.MT88.4 R36, [R30+0x1400] ;  /* 0x001400001e24783b */ /* 0x000e680000004200 */
[----:B------:R-:W-:Y:S11]  /*4a00*/  LDSM.16.MT88.4 R48, [R14+0x1800] ;  /* 0x001800000e30783b */ /* 0x000ff60000004200 */
[-C--:B------:R-:W-:Y:S01]  /*4a10*/  HMMA.16816.F32.BF16 R44, R44, R52.reuse, R4 ;  /* 0x000000342c2c723c */ /* 0x080fe20000041804 */
[----:B------:R-:W1:Y:S07]  /*4a20*/  LDSM.16.M88.4 R4, [R60+0x4080] ;  /* 0x004080003c04783b */ /* 0x000e6e0000000200 */
[----:B---3--:R-:W-:Y:S01]  /*4a30*/  HMMA.16816.F32.BF16 R40, R40, R52, R56 ;  /* 0x000000342828723c */ /* 0x008fe20000041838 */
[----:B------:R-:W-:Y:S11]  /*4a40*/  LDSM.16.MT88.4 R56, [R14+0x1c00] ;  /* 0x001c00000e38783b */ /* 0x000ff60000004200 */
[----:B------:R-:W-:Y:S04]  /*4a50*/  @!UPT UIADD3 URZ, URZ, URZ, URZ ;  /* 0x0000003f3f3ff290 */ /* 0x000fe8000fffe03f */
[-C--:B0-----:R-:W-:Y:S01]  /*4a60*/  HMMA.16816.F32.BF16 R32, R32, R54.reuse, R44 ;  /* 0x000000362020723c */ /* 0x081fe2000004182c */
[----:B------:R-:W0:Y:S07]  /*4a70*/  LDSM.16.MT88.4 R44, [R30+0x1800] ;  /* 0x001800001e2c783b */ /* 0x000e2e0000004200 */
[----:B-1----:R-:W-:Y:S01]  /*4a80*/  HMMA.16816.F32.BF16 R52, R36, R54, R40 ;  /* 0x000000362434723c */ /* 0x002fe20000041828 */
[----:B------:R-:W-:Y:S04]  /*4a90*/  LDSM.16.MT88.4 R36, [R14+0x2000] ;  /* 0x002000000e24783b */ /* 0x000fe80000004200 */
[----:B------:R-:W-:Y:S11]  /*4aa0*/  LDSM.16.M88.4 R40, [R12+0x4100] ;  /* 0x004100000c28783b */ /* 0x000ff60000000200 */
[-C--:B------:R-:W-:Y:S01]  /*4ab0*/  HMMA.16816.F32.BF16 R48, R48, R4.reuse, R32 ;  /* 0x000000043030723c */ /* 0x080fe20000041820 */
[----:B------:R-:W1:Y:S07]  /*4ac0*/  LDSM.16.MT88.4 R32, [R30+0x1c00] ;  /* 0x001c00001e20783b */ /* 0x000e6e0000004200 */
[----:B0-----:R-:W-:Y:S01]  /*4ad0*/  HMMA.16816.F32.BF16 R44, R44, R4, R52 ;  /* 0x000000042c2c723c */ /* 0x001fe20000041834 */
[----:B------:R-:W0:Y:S11]  /*4ae0*/  LDSM.16.MT88.4 R52, [R30+0x2000] ;  /* 0x002000001e34783b */ /* 0x000e360000004200 */
[----:B------:R-:W-:Y:S04]  /*4af0*/  @!UPT UIADD3 URZ, URZ, URZ, URZ ;  /* 0x0000003f3f3ff290 */ /* 0x000fe8000fffe03f */
[-C--:B------:R-:W-:Y:S01]  /*4b00*/  HMMA.16816.F32.BF16 R56, R56, R6.reuse, R48 ;  /* 0x000000063838723c */ /* 0x080fe20000041830 */
[----:B------:R-:W3:Y:S07]  /*4b10*/  LDSM.16.MT88.4 R48, [R14+0x2400] ;  /* 0x002400000e30783b */ /* 0x000eee0000004200 */
[----:B-1----:R-:W-:Y:S01]  /*4b20*/  HMMA.16816.F32.BF16 R32, R32, R6, R44 ;  /* 0x000000062020723c */ /* 0x002fe2000004182c */
[----:B------:R-:W-:Y:S04]  /*4b30*/  LDSM.16.MT88.4 R44, [R14+0x2800] ;  /* 0x002800000e2c783b */ /* 0x000fe80000004200 */
[----:B------:R-:W-:Y:S11]  /*4b40*/  LDSM.16.M88.4 R4, [R60+0x4100] ;  /* 0x004100003c04783b */ /* 0x000ff60000000200 */
[-C--:B------:R-:W-:Y:S01]  /*4b50*/  HMMA.16816.F32.BF16 R56, R36, R40.reuse, R56 ;  /* 0x000000282438723c */ /* 0x080fe20000041838 */
[----:B------:R-:W1:Y:S07]  /*4b60*/  LDSM.16.MT88.4 R36, [R30+0x2400] ;  /* 0x002400001e24783b */ /* 0x000e6e0000004200 */
[----:B0-----:R-:W-:Y:S01]  /*4b70*/  HMMA.16816.F32.BF16 R32, R52, R40, R32 ;  /* 0x000000283420723c */ /* 0x001fe20000041820 */
[----:B------:R-:W-:Y:S11]  /*4b80*/  LDSM.16.MT88.4 R52, [R14+0x2c00] ;  /* 0x002c00000e34783b */ /* 0x000ff60000004200 */
[----:B------:R-:W-:Y:S04]  /*4b90*/  @!UPT UIADD3 URZ, URZ, URZ, URZ ;  /* 0x0000003f3f3ff290 */ /* 0x000fe8000fffe03f */
[-C--:B---3--:R-:W-:Y:S01]  /*4ba0*/  HMMA.16816.F32.BF16 R56, R48, R42.reuse, R56 ;  /* 0x0000002a3038723c */ /* 0x088fe20000041838 */
[----:B------:R-:W0:Y:S07]  /*4bb0*/  LDSM.16.MT88.4 R48, [R30+0x2800] ;  /* 0x002800001e30783b */ /* 0x000e2e0000004200 */
[----:B-1----:R-:W-:Y:S01]  /*4bc0*/  HMMA.16816.F32.BF16 R32, R36, R42, R32 ;  /* 0x0000002a2420723c */ /* 0x002fe20000041820 */
[----:B------:R-:W1:Y:S04]  /*4bd0*/  LDSM.16.MT88.4 R36, [R30+0x2c00] ;  /* 0x002c00001e24783b */ /* 0x000e680000004200 */
[----:B------:R-:W-:Y:S11]  /*4be0*/  LDSM.16.M88.4 R40, [R12+0x4180] ;  /* 0x004180000c28783b */ /* 0x000ff60000000200 */
[-C--:B------:R-:W-:Y:S01]  /*4bf0*/  HMMA.16816.F32.BF16 R56, R44, R4.reuse, R56 ;  /* 0x000000042c38723c */ /* 0x080fe20000041838 */
[----:B------:R-:W3:Y:S07]  /*4c00*/  LDSM.16.MT88.4 R44, [R14+0x3000] ;  /* 0x003000000e2c783b */ /* 0x000eee0000004200 */
[----:B0-----:R-:W-:Y:S01]  /*4c10*/  HMMA.16816.F32.BF16 R32, R48, R4, R32 ;  /* 0x000000043020723c */ /* 0x001fe20000041820 */
[----:B------:R-:W0:Y:S11]  /*4c20*/  LDSM.16.MT88.4 R48, [R30+0x3000] ;  /* 0x003000001e30783b */ /* 0x000e360000004200 */
[----:B------:R-:W-:Y:S04]  /*4c30*/  @!UPT UIADD3 URZ, URZ, URZ, URZ ;  /* 0x0000003f3f3ff290 */ /* 0x000fe8000fffe03f */
[-C--:B------:R-:W-:Y:S01]  /*4c40*/  HMMA.16816.F32.BF16 R56, R52, R6.reuse, R56 ;  /* 0x000000063438723c */ /* 0x080fe20000041838 */
[----:B------:R-:W2:Y:S07]  /*4c50*/  LDSM.16.MT88.4 R52, [R14+0x3400] ;  /* 0x003400000e34783b */ /* 0x000eae0000004200 */
[----:B-1----:R-:W-:Y:S01]  /*4c60*/  HMMA.16816.F32.BF16 R32, R36, R6, R32 ;  /* 0x000000062420723c */ /* 0x002fe20000041820 */
[----:B------:R-:W1:Y:S04]  /*4c70*/  LDSM.16.MT88.4 R36, [R30+0x3400] ;  /* 0x003400001e24783b */ /* 0x000e680000004200 */
[----:B------:R-:W-:Y:S11]  /*4c80*/  LDSM.16.M88.4 R4, [R60+0x4180] ;  /* 0x004180003c04783b */ /* 0x000ff60000000200 */
[-C--:B---3--:R-:W-:Y:S01]  /*4c90*/  HMMA.16816.F32.BF16 R56, R44, R40.reuse, R56 ;  /* 0x000000282c38723c */ /* 0x088fe20000041838 */
[----:B------:R-:W3:Y:S07]  /*4ca0*/  LDSM.16.MT88.4 R44, [R14+0x3800] ;  /* 0x003800000e2c783b */ /* 0x000eee0000004200 */
[----:B0-----:R-:W-:Y:S01]  /*4cb0*/  HMMA.16816.F32.BF16 R32, R48, R40, R32 ;  /* 0x000000283020723c */ /* 0x001fe20000041820 */
[----:B------:R-:W0:Y:S11]  /*4cc0*/  LDSM.16.MT88.4 R48, [R30+0x3800] ;  /* 0x003800001e30783b */ /* 0x000e360000004200 */
[----:B------:R-:W-:Y:S04]  /*4cd0*/  @!UPT UIADD3 URZ, URZ, URZ, URZ ;  /* 0x0000003f3f3ff290 */ /* 0x000fe8000fffe03f */
[-C--:B--2---:R-:W-:Y:S01]  /*4ce0*/  HMMA.16816.F32.BF16 R52, R52, R42.reuse, R56 ;  /* 0x0000002a3434723c */ /* 0x084fe20000041838 */
[----:B------:R-:W-:Y:S01]  /*4cf0*/  IMAD.SHL.U32 R29, R29, 0x20, RZ ;  /* 0x000000201d1d7824 */ /* 0x000fe200078e00ff */
[C---:B------:R-:W-:Y:S01]  /*4d00*/  LOP3.LUT R221, R220.reuse, 0x1c, RZ, 0xc0, !PT ;  /* 0x0000001cdcdd7812 */ /* 0x040fe200078ec0ff */
[----:B------:R-:W2:Y:S05]  /*4d10*/  LDSM.16.MT88.4 R56, [R14+0x3c00] ;  /* 0x003c00000e38783b */ /* 0x000eaa0000004200 */
[----:B-1----:R-:W-:Y:S01]  /*4d20*/  HMMA.16816.F32.BF16 R32, R36, R42, R32 ;  /* 0x0000002a2420723c */ /* 0x002fe20000041820 */
[----:B------:R-:W-:Y:S01]  /*4d30*/  LEA.HI R29, R221, R29, RZ, 0x1e ;  /* 0x0000001ddd1d7211 */ /* 0x000fe200078ff0ff */
[----:B------:R1:W2:Y:S11]  /*4d40*/  LDSM.16.MT88.4 R36, [R30+0x3c00] ;  /* 0x003c00001e24783b */ /* 0x0002b60000004200 */
[----:B------:R-:W-:Y:S03]  /*4d50*/  @!UPT UIADD3 URZ, URZ, URZ, URZ ;  /* 0x0000003f3f3ff290 */ /* 0x000fe6000fffe03f */
[-C--:B---3--:R-:W-:Y:S01]  /*4d60*/  HMMA.16816.F32.BF16 R44, R44, R4.reuse, R52 ;  /* 0x000000042c2c723c */ /* 0x088fe20000041834 */
[----:B------:R-:W-:Y:S01]  /*4d70*/  LOP3.LUT R220, R220, 0x1c, RZ, 0xc0, !PT ;  /* 0x0000001cdcdc7812 */ /* 0x000fe200078ec0ff */
[----:B-1----:R-:W1:Y:S06]  /*4d80*/  S2R R30, SR_CTAID.X ;  /* 0x00000000001e7919 */ /* 0x002e6c0000002500 */
[----:B0-----:R-:W-:Y:S01]  /*4d90*/  HMMA.16816.F32.BF16 R32, R48, R4, R32 ;  /* 0x000000043020723c */ /* 0x001fe20000041820 */
[----:B------:R-:W-:Y:S01]  /*4da0*/  LEA.HI R221, R220, 0x8, RZ, 0x1e ;  /* 0x00000008dcdd7811 */ /* 0x000fe200078ff0ff */
[----:B------:R-:W3:Y:S04]  /*4db0*/  LDL.64 R48, [R1+0xa8] ;  /* 0x0000a80001307983 */ /* 0x000ee80000100a00 */
[----:B------:R-:W3:Y:S04]  /*4dc0*/  LDL.64 R50, [R1+0xb8] ;  /* 0x0000b80001327983 */ /* 0x000ee80000100a00 */
[----:B------:R-:W-:Y:S01]  /*4dd0*/  BAR.SYNC.DEFER_BLOCKING 0x0 ;  /* 0x0000000000007b1d */ /* 0x000fe20000010000 */
[----:B------:R-:W-:-:S04]  /*4de0*/  IADD3 R4, P3, R252, UR4, RZ ;  /* 0x00000004fc047c10 */ /* 0x000fc8000ff7e0ff */
[CC--:B------:R-:W-:Y:S01]  /*4df0*/  ISETP.GT.U32.AND P2, PT, R4.reuse, R29.reuse, PT ;  /* 0x0000001d0400720c */ /* 0x0c0fe20003f44070 */
[----:B------:R-:W3:Y:S01]  /*4e00*/  LDL.64 R54, [R1+0x50] ;  /* 0x0000500001367983 */ /* 0x000ee20000100a00 */
[----:B------:R-:W-:-:S03]  /*4e10*/  ISETP.GE.U32.AND P1, PT, R4, R29, PT ;  /* 0x0000001d0400720c */ /* 0x000fc60003f26070 */
[----:B------:R-:W0:Y:S01]  /*4e20*/  S2R R29, SR_CTAID.X ;  /* 0x00000000001d7919 */ /* 0x000e220000002500 */
[----:B------:R-:W-:Y:S02]  /*4e30*/  LEA.HI R220, R220, 0x10, RZ, 0x1e ;  /* 0x00000010dcdc7811 */ /* 0x000fe400078ff0ff */
[----:B-1----:R-:W-:-:S05]  /*4e40*/  SHF.L.U32 R30, R30, 0x5, RZ ;  /* 0x000000051e1e7819 */ /* 0x002fca00000006ff */
[----:B------:R-:W-:Y:S02]  /*4e50*/  IMAD.IADD R30, R30, 0x1, R220 ;  /* 0x000000011e1e7824 */ /* 0x000fe400078e02dc */
[----:B------:R-:W1:Y:S01]  /*4e60*/  S2R R220, SR_TID.X ;  /* 0x0000000000dc7919 */ /* 0x000e620000002100 */
[----:B0-----:R-:W-:-:S05]  /*4e70*/  SHF.L.U32 R29, R29, 0x5, RZ ;  /* 0x000000051d1d7819 */ /* 0x001fca00000006ff */
[----:B------:R-:W-:Y:S01]  /*4e80*/  IMAD.IADD R29, R29, 0x1, R221 ;  /* 0x000000011d1d7824 */ /* 0x000fe200078e02dd */
[-C--:B--2---:R-:W-:Y:S08]  /*4e90*/  HMMA.16816.F32.BF16 R44, R56, R6.reuse, R44 ;  /* 0x00000006382c723c */ /* 0x084ff0000004182c */
[----:B------:R-:W-:Y:S01]  /*4ea0*/  HMMA.16816.F32.BF16 R32, R36, R6, R32 ;  /* 0x000000062420723c */ /* 0x000fe20000041820 */
[CC--:B------:R-:W-:Y:S01]  /*4eb0*/  ISETP.GT.U32.AND P0, PT, R4.reuse, R29.reuse, PT ;  /* 0x0000001d0400720c */ /* 0x0c0fe20003f04070 */
[----:B------:R-:W2:Y:S01]  /*4ec0*/  LDL.64 R56, [R1+0x80] ;  /* 0x0000800001387983 */ /* 0x000ea20000100a00 */
[----:B------:R-:W-:-:S03]  /*4ed0*/  ISETP.GE.U32.AND P5, PT, R4, R29, PT ;  /* 0x0000001d0400720c */ /* 0x000fc60003fa6070 */
[----:B------:R-:W0:Y:S01]  /*4ee0*/  S2R R29, SR_CTAID.X ;  /* 0x00000000001d7919 */ /* 0x000e220000002500 */
[----:B-1----:R-:W-:Y:S02]  /*4ef0*/  LOP3.LUT R220, R220, 0x1c, RZ, 0xc0, !PT ;  /* 0x0000001cdcdc7812 */ /* 0x002fe400078ec0ff */
[----:B------:R-:W-:Y:S02]  /*4f00*/  IADD3.X R7, RZ, UR5, RZ, P3, !PT ;  /* 0x00000005ff077c10 */ /* 0x000fe40009ffe4ff */
[----:B------:R-:W-:Y:S02]  /*4f10*/  LEA.HI R220, R220, 0x18, RZ, 0x1e ;  /* 0x00000018dcdc7811 */ /* 0x000fe400078ff0ff */
[C---:B------:R-:W-:Y:S02]  /*4f20*/  ISETP.GT.U32.AND.EX P2, PT, R7.reuse, RZ, PT, P2 ;  /* 0x000000ff0700720c */ /* 0x040fe40003f44120 */
[----:B------:R-:W-:Y:S01]  /*4f30*/  ISETP.GE.U32.AND.EX P1, PT, R7, RZ, PT, P1 ;  /* 0x000000ff0700720c */ /* 0x000fe20003f26110 */
[----:B------:R-:W-:-:S02]  /*4f40*/  FMUL R5, R44, c[0x0][0x188] ;  /* 0x000062002c057a20 */ /* 0x000fc40000400000 */
[----:B------:R-:W-:Y:S01]  /*4f50*/  FMUL R6, R45, c[0x0][0x188] ;  /* 0x000062002d067a20 */ /* 0x000fe20000400000 */
[-C--:B------:R-:W-:Y:S01]  /*4f60*/  ISETP.GT.U32.AND P4, PT, R4, R30.reuse, PT ;  /* 0x0000001e0400720c */ /* 0x080fe20003f84070 */
[----:B------:R-:W-:Y:S01]  /*4f70*/  FMUL R46, R46, c[0x0][0x188] ;  /* 0x000062002e2e7a20 */ /* 0x000fe20000400000 */
[----:B------:R-:W-:Y:S01]  /*4f80*/  FSEL R5, R5, -INF , !P2 ;  /* 0xff80000005057808 */ /* 0x000fe20005000000 */
[----:B------:R-:W-:Y:S02]  /*4f90*/  FMUL R47, R47, c[0x0][0x188] ;  /* 0x000062002f2f7a20 */ /* 0x000fe40000400000 */
[----:B0-----:R-:W-:Y:S01]  /*4fa0*/  IMAD.SHL.U32 R29, R29, 0x20, RZ ;  /* 0x000000201d1d7824 */ /* 0x001fe200078e00ff */
[----:B------:R-:W-:Y:S01]  /*4fb0*/  FSEL R6, R6, -INF , !P1 ;  /* 0xff80000006067808 */ /* 0x000fe20004800000 */
[----:B------:R-:W-:Y:S01]  /*4fc0*/  FMUL R31, R33, c[0x0][0x188] ;  /* 0x00006200211f7a20 */ /* 0x000fe20000400000 */
[----:B------:R-:W-:Y:S01]  /*4fd0*/  ISETP.GE.U32.AND P3, PT, R4, R30, PT ;  /* 0x0000001e0400720c */ /* 0x000fe20003f66070 */
[----:B------:R-:W2:Y:S01]  /*4fe0*/  LDL.64 R44, [R1+0xa0] ;  /* 0x0000a000012c7983 */ /* 0x000ea20000100a00 */
[----:B------:R-:W-:-:S04]  /*4ff0*/  IADD3 R29, R29, R220, RZ ;  /* 0x000000dc1d1d7210 */ /* 0x000fc80007ffe0ff */
[CC--:B------:R-:W-:Y:S02]  /*5000*/  ISETP.GT.U32.AND P2, PT, R4.reuse, R29.reuse, PT ;  /* 0x0000001d0400720c */ /* 0x0c0fe40003f44070 */
[----:B------:R-:W-:Y:S02]  /*5010*/  ISETP.GE.U32.AND P1, PT, R4, R29, PT ;  /* 0x0000001d0400720c */ /* 0x000fe40003f26070 */
[C---:B------:R-:W-:Y:S02]  /*5020*/  ISETP.GT.U32.AND.EX P0, PT, R7.reuse, RZ, PT, P0 ;  /* 0x000000ff0700720c */ /* 0x040fe40003f04100 */
[C---:B------:R-:W-:Y:S02]  /*5030*/  ISETP.GE.U32.AND.EX P5, PT, R7.reuse, RZ, PT, P5 ;  /* 0x000000ff0700720c */ /* 0x040fe40003fa6150 */
[C---:B------:R-:W-:Y:S02]  /*5040*/  ISETP.GT.U32.AND.EX P4, PT, R7.reuse, RZ, PT, P4 ;  /* 0x000000ff0700720c */ /* 0x040fe40003f84140 */
[----:B------:R-:W-:-:S02]  /*5050*/  ISETP.GE.U32.AND.EX P3, PT, R7, RZ, PT, P3 ;  /* 0x000000ff0700720c */ /* 0x000fc40003f66130 */
[C---:B------:R-:W-:Y:S02]  /*5060*/  ISETP.GT.U32.AND.EX P2, PT, R7.reuse, RZ, PT, P2 ;  /* 0x000000ff0700720c */ /* 0x040fe40003f44120 */
[----:B------:R-:W-:Y:S01]  /*5070*/  ISETP.GE.U32.AND.EX P1, PT, R7, RZ, PT, P1 ;  /* 0x000000ff0700720c */ /* 0x000fe20003f26110 */
[----:B------:R-:W-:Y:S02]  /*5080*/  FMUL R7, R32, c[0x0][0x188] ;  /* 0x0000620020077a20 */ /* 0x000fe40000400000 */
[----:B------:R-:W-:Y:S02]  /*5090*/  FMUL R30, R34, c[0x0][0x188] ;  /* 0x00006200221e7a20 */ /* 0x000fe40000400000 */
[----:B------:R-:W-:Y:S01]  /*50a0*/  FMUL R29, R35, c[0x0][0x188] ;  /* 0x00006200231d7a20 */ /* 0x000fe20000400000 */
[----:B------:R-:W-:Y:S02]  /*50b0*/  FSEL R33, R46, -INF , !P0 ;  /* 0xff8000002e217808 */ /* 0x000fe40004000000 */
[----:B------:R-:W-:-:S02]  /*50c0*/  FSEL R32, R47, -INF , !P5 ;  /* 0xff8000002f207808 */ /* 0x000fc40006800000 */
[----:B------:R-:W-:Y:S02]  /*50d0*/  FSEL R7, R7, -INF , !P4 ;  /* 0xff80000007077808 */ /* 0x000fe40006000000 */
[----:B------:R-:W-:Y:S01]  /*50e0*/  FMNMX R37, R5, R6, !PT ;  /* 0x0000000605257209 */ /* 0x000fe20007800000 */
[----:B------:R-:W0:Y:S01]  /*50f0*/  S2R R220, SR_TID.X ;  /* 0x0000000000dc7919 */ /* 0x000e220000002100 */
[----:B------:R-:W-:Y:S02]  /*5100*/  FSEL R31, R31, -INF , !P3 ;  /* 0xff8000001f1f7808 */ /* 0x000fe40005800000 */
[----:B------:R-:W-:Y:S01]  /*5110*/  FSEL R30, R30, -INF , !P2 ;  /* 0xff8000001e1e7808 */ /* 0x000fe20005000000 */
[----:B------:R-:W2:Y:S01]  /*5120*/  LDL.64 R46, [R1+0xb0] ;  /* 0x0000b000012e7983 */ /* 0x000ea20000100a00 */
[----:B------:R-:W-:Y:S02]  /*5130*/  FSEL R29, R29, -INF , !P1 ;  /* 0xff8000001d1d7808 */ /* 0x000fe40004800000 */
[----:B------:R-:W-:-:S02]  /*5140*/  FMNMX R38, R33, R32, !PT ;  /* 0x0000002021267209 */ /* 0x000fc40007800000 */
[----:B------:R-:W-:Y:S02]  /*5150*/  FMNMX R35, R7, R31, !PT ;  /* 0x0000001f07237209 */ /* 0x000fe40007800000 */
[----:B------:R-:W-:Y:S01]  /*5160*/  FMNMX R34, R30, R29, !PT ;  /* 0x0000001d1e227209 */ /* 0x000fe20007800000 */
[----:B------:R-:W1:Y:S04]  /*5170*/  SHFL.BFLY PT, R39, R37, 0x2, 0x1f ;  /* 0x0c401f0025277f89 */ /* 0x000e6800000e0000 */
[----:B------:R-:W0:Y:S04]  /*5180*/  SHFL.BFLY PT, R40, R38, 0x2, 0x1f ;  /* 0x0c401f0026287f89 */ /* 0x000e2800000e0000 */
[----:B------:R-:W4:Y:S04]  /*5190*/  SHFL.BFLY PT, R36, R35, 0x2, 0x1f ;  /* 0x0c401f0023247f89 */ /* 0x000f2800000e0000 */
[----:B------:R-:W5:Y:S01]  /*51a0*/  SHFL.BFLY PT, R4, R34, 0x2, 0x1f ;  /* 0x0c401f0022047f89 */ /* 0x000f6200000e0000 */
[----:B-1----:R-:W-:-:S02]  /*51b0*/  FMNMX R39, R37, R39, !PT ;  /* 0x0000002725277209 */ /* 0x002fc40007800000 */
[----:B0-----:R-:W-:Y:S02]  /*51c0*/  FMNMX R40, R38, R40, !PT ;  /* 0x0000002826287209 */ /* 0x001fe40007800000 */
[----:B----4-:R-:W-:Y:S02]  /*51d0*/  FMNMX R36, R35, R36, !PT ;  /* 0x0000002423247209 */ /* 0x010fe40007800000 */
[----:B-----5:R-:W-:Y:S01]  /*51e0*/  FMNMX R4, R34, R4, !PT ;  /* 0x0000000422047209 */ /* 0x020fe20007800000 */
[----:B------:R-:W0:Y:S04]  /*51f0*/  SHFL.BFLY PT, R35, R40, 0x1, 0x1f ;  /* 0x0c201f0028237f89 */ /* 0x000e2800000e0000 */
[----:B------:R-:W1:Y:S04]  /*5200*/  SHFL.BFLY PT, R34, R39, 0x1, 0x1f ;  /* 0x0c201f0027227f89 */ /* 0x000e6800000e0000 */
[----:B------:R-:W4:Y:S04]  /*5210*/  SHFL.BFLY PT, R37, R36, 0x1, 0x1f ;  /* 0x0c201f0024257f89 */ /* 0x000f2800000e0000 */
[----:B------:R-:W5:Y:S01]  /*5220*/  SHFL.BFLY PT, R38, R4, 0x1, 0x1f ;  /* 0x0c201f0004267f89 */ /* 0x000f6200000e0000 */
[----:B0-----:R-:W-:-:S02]  /*5230*/  FMNMX R35, R40, R35, !PT ;  /* 0x0000002328237209 */ /* 0x001fc40007800000 */
[----:B-1----:R-:W-:Y:S02]  /*5240*/  FMNMX R34, R39, R34, !PT ;  /* 0x0000002227227209 */ /* 0x002fe40007800000 */
[----:B----4-:R-:W-:-:S03]  /*5250*/  FMNMX R37, R36, R37, !PT ;  /* 0x0000002524257209 */ /* 0x010fc60007800000 */
[----:B------:R-:W-:Y:S01]  /*5260*/  @!P6 STS [R188+0x4000], R34 ;  /* 0x00400022bc00e388 */ /* 0x000fe20000000800 */
[----:B-----5:R-:W-:-:S03]  /*5270*/  FMNMX R38, R4, R38, !PT ;  /* 0x0000002604267209 */ /* 0x020fc60007800000 */
[----:B------:R-:W-:Y:S04]  /*5280*/  @!P6 STS [R187+0x4000], R35 ;  /* 0x00400023bb00e388 */ /* 0x000fe80000000800 */
[----:B------:R-:W-:Y:S04]  /*5290*/  @!P6 STS [R186+0x4000], R37 ;  /* 0x00400025ba00e388 */ /* 0x000fe80000000800 */
[----:B------:R0:W-:Y:S01]  /*52a0*/  @!P6 STS [R173+0x4000], R38 ;  /* 0x00400026ad00e388 */ /* 0x0001e20000000800 */
[----:B------:R-:W-:-:S03]  /*52b0*/  LOP3.LUT R52, R220, 0x7f, RZ, 0xc0, !PT ;  /* 0x0000007fdc347812 */ /* 0x000fc600078ec0ff */
[----:B------:R-:W-:Y:S06]  /*52c0*/  BAR.SYNC.DEFER_BLOCKING 0x0 ;  /* 0x0000000000007b1d */ /* 0x000fec0000010000 */
[----:B0-----:R-:W4:Y:S04]  /*52d0*/  LDL.64 R38, [R1+0x88] ;  /* 0x0000880001267983 */ /* 0x001f280000100a00 */
[----:B------:R-:W0:Y:S04]  /*52e0*/  LDS R4, [R52.X4+0x4000] ;  /* 0x0040000034047984 */ /* 0x000e280000004800 */
[----:B0-----:R-:W0:Y:S02]  /*52f0*/  SHFL.BFLY PT, R34, R4, 0x2, 0x1f ;  /* 0x0c401f0004227f89 */ /* 0x001e2400000e0000 */
[----:B0-----:R-:W-:-:S05]  /*5300*/  FMNMX R34, R4, R34, !PT ;  /* 0x0000002204227209 */ /* 0x001fca0007800000 */
[----:B------:R-:W0:Y:S02]  /*5310*/  SHFL.BFLY PT, R4, R34, 0x1, 0x1f ;  /* 0x0c201f0022047f89 */ /* 0x000e2400000e0000 */
[----:B0-----:R-:W-:-:S05]  /*5320*/  FMNMX R4, R34, R4, !PT ;  /* 0x0000000422047209 */ /* 0x001fca0007800000 */
[----:B------:R-:W-:Y:S01]  /*5330*/  @!P6 STS [R52.X4+0x4000], R4 ;  /* 0x004000043400e388 */ /* 0x000fe20000004800 */
[----:B------:R-:W-:-:S03]  /*5340*/  LOP3.LUT R220, R220, 0x1c, RZ, 0xc0, !PT ;  /* 0x0000001cdcdc7812 */ /* 0x000fc600078ec0ff */
[----:B------:R-:W-:Y:S01]  /*5350*/  BAR.SYNC.DEFER_BLOCKING 0x0 ;  /* 0x0000000000007b1d */ /* 0x000fe20000010000 */
[C---:B------:R-:W-:Y:S02]  /*5360*/  LEA.HI R43, R220.reuse, 0x8, RZ, 0x1e ;  /* 0x00000008dc2b7811 */ /* 0x040fe400078ff0ff */
[C---:B------:R-:W-:Y:S02]  /*5370*/  LEA.HI R42, R220.reuse, 0x10, RZ, 0x1e ;  /* 0x00000010dc2a7811 */ /* 0x040fe400078ff0ff */
[----:B------:R-:W-:Y:S01]  /*5380*/  LEA.HI R41, R220, 0x18, RZ, 0x1e ;  /* 0x00000018dc297811 */ /* 0x000fe200078ff0ff */
[----:B------:R-:W0:Y:S04]  /*5390*/  LDS R4, [R220.X4+0x4000] ;  /* 0x00400000dc047984 */ /* 0x000e280000004800 */
[----:B------:R-:W1:Y:S04]  /*53a0*/  LDS R36, [R43.X16+0x4000] ;  /* 0x004000002b247984 */ /* 0x000e68000000c800 */
[----:B------:R5:W1:Y:S04]  /*53b0*/  LDS R35, [R42.X16+0x4000] ;  /* 0x004000002a237984 */ /* 0x000a68000000c800 */
[----:B------:R3:W2:Y:S04]  /*53c0*/  LDS R34, [R41.X16+0x4000] ;  /* 0x0040000029227984 */ /* 0x0006a8000000c800 */
[----:B-----5:R-:W5:Y:S04]  /*53d0*/  LDL.64 R42, [R1+0x78] ;  /* 0x00007800012a7983 */ /* 0x020f680000100a00 */
[----:B---3--:R-:W3:Y:S01]  /*53e0*/  LDL.64 R40, [R1+0x90] ;  /* 0x0000900001287983 */ /* 0x008ee20000100a00 */
[----:B0-----:R-:W-:-:S05]  /*53f0*/  FMNMX R4, R4, R28, !PT ;  /* 0x0000001c04047209 */ /* 0x001fca0007800000 */
[--C-:B------:R-:W-:Y:S02]  /*5400*/  FADD R6, R6, -R4.reuse ;  /* 0x8000000406067221 */ /* 0x100fe40000000000 */
[----:B------:R-:W-:Y:S01]  /*5410*/  FADD R37, R5, -R4 ;  /* 0x8000000405257221 */ /* 0x000fe20000000000 */
[----:B-1----:R-:W-:Y:S01]  /*5420*/  FMNMX R5, R36, R9, !PT ;  /* 0x0000000924057209 */ /* 0x002fe20007800000 */
[----:B------:R-:W-:-:S04]  /*5430*/  FMUL R6, R6, 1.4426950216293334961 ;  /* 0x3fb8aa3b06067820 */ /* 0x000fc80000400000 */
[----:B------:R0:W-:Y:S01]  /*5440*/  MUFU.EX2 R60, R6 ;  /* 0x00000006003c7308 */ /* 0x0001e20000000800 */
[----:B------:R-:W-:-:S04]  /*5450*/  FADD R32, R32, -R5 ;  /* 0x8000000520207221 */ /* 0x000fc80000000000 */
[----:B------:R-:W-:Y:S01]  /*5460*/  FMUL R62, R32, 1.4426950216293334961 ;  /* 0x3fb8aa3b203e7820 */ /* 0x000fe20000400000 */
[----:B0-----:R-:W-:Y:S01]  /*5470*/  FMNMX R6, R35, R21, !PT ;  /* 0x0000001523067209 */ /* 0x001fe20007800000 */
[----:B------:R-:W-:-:S04]  /*5480*/  FADD R33, R33, -R5 ;  /* 0x8000000521217221 */ /* 0x000fc80000000000 */
[--C-:B------:R-:W-:Y:S01]  /*5490*/  FADD R32, R7, -R6.reuse ;  /* 0x8000000607207221 */ /* 0x100fe20000000000 */
[----:B--2---:R-:W-:Y:S01]  /*54a0*/  FMNMX R7, R34, R20, !PT ;  /* 0x0000001422077209 */ /* 0x004fe20007800000 */
[----:B------:R-:W-:Y:S02]  /*54b0*/  FADD R31, R31, -R6 ;  /* 0x800000061f1f7221 */ /* 0x000fe40000000000 */
[----:B------:R-:W-:Y:S02]  /*54c0*/  FMUL R37, R37, 1.4426950216293334961 ;  /* 0x3fb8aa3b25257820 */ /* 0x000fe40000400000 */
[--C-:B------:R-:W-:Y:S02]  /*54d0*/  FADD R30, R30, -R7.reuse ;  /* 0x800000071e1e7221 */ /* 0x100fe40000000000 */
[----:B------:R-:W-:Y:S02]  /*54e0*/  FADD R29, R29, -R7 ;  /* 0x800000071d1d7221 */ /* 0x000fe40000000000 */
[----:B------:R-:W-:-:S02]  /*54f0*/  FMUL R33, R33, 1.4426950216293334961 ;  /* 0x3fb8aa3b21217820 */ /* 0x000fc40000400000 */
[----:B------:R-:W-:Y:S02]  /*5500*/  FMUL R32, R32, 1.4426950216293334961 ;  /* 0x3fb8aa3b20207820 */ /* 0x000fe40000400000 */
[----:B------:R-:W-:Y:S01]  /*5510*/  FMUL R31, R31, 1.4426950216293334961 ;  /* 0x3fb8aa3b1f1f7820 */ /* 0x000fe20000400000 */
[----:B------:R-:W0:Y:S01]  /*5520*/  MUFU.EX2 R59, R37 ;  /* 0x00000025003b7308 */ /* 0x000e220000000800 */
[----:B------:R-:W-:Y:S02]  /*5530*/  FMUL R30, R30, 1.4426950216293334961 ;  /* 0x3fb8aa3b1e1e7820 */ /* 0x000fe40000400000 */
[----:B------:R-:W-:-:S05]  /*5540*/  FMUL R29, R29, 1.4426950216293334961 ;  /* 0x3fb8aa3b1d1d7820 */ /* 0x000fca0000400000 */
[----:B------:R-:W-:Y:S08]  /*5550*/  MUFU.EX2 R61, R33 ;  /* 0x00000021003d7308 */ /* 0x000ff00000000800 */
[----:B------:R-:W1:Y:S08]  /*5560*/  MUFU.EX2 R62, R62 ;  /* 0x0000003e003e7308 */ /* 0x000e700000000800 */
[----:B------:R-:W-:Y:S08]  /*5570*/  MUFU.EX2 R63, R32 ;  /* 0x00000020003f7308 */ /* 0x000ff00000000800 */
[----:B------:R-:W2:Y:S08]  /*5580*/  MUFU.EX2 R132, R31 ;  /* 0x0000001f00847308 */ /* 0x000eb00000000800 */
[----:B------:R-:W-:Y:S08]  /*5590*/  MUFU.EX2 R133, R30 ;  /* 0x0000001e00857308 */ /* 0x000ff00000000800 */
[----:B------:R-:W4:Y:S01]  /*55a0*/  MUFU.EX2 R172, R29 ;  /* 0x0000001d00ac7308 */ /* 0x000f220000000800 */
[----:B0-----:R-:W-:-:S02]  /*55b0*/  FADD R35, R59, R60 ;  /* 0x0000003c3b237221 */ /* 0x001fc40000000000 */
[----:B-1----:R-:W-:Y:S02]  /*55c0*/  FADD R33, R61, R62 ;  /* 0x0000003e3d217221 */ /* 0x002fe40000000000 */
[----:B--2---:R-:W-:Y:S01]  /*55d0*/  FADD R32, R63, R132 ;  /* 0x000000843f207221 */ /* 0x004fe20000000000 */
[----:B------:R-:W0:Y:S04]  /*55e0*/  SHFL.BFLY PT, R36, R35, 0x2, 0x1f ;  /* 0x0c401f0023247f89 */ /* 0x000e2800000e0000 */
[----:B------:R-:W1:Y:S01]  /*55f0*/  SHFL.BFLY PT, R34, R33, 0x2, 0x1f ;  /* 0x0c401f0021227f89 */ /* 0x000e6200000e0000 */
[----:B----4-:R-:W-:-:S03]  /*5600*/  FADD R31, R133, R172 ;  /* 0x000000ac851f7221 */ /* 0x010fc60000000000 */
[----:B------:R-:W2:Y:S04]  /*5610*/  SHFL.BFLY PT, R29, R32, 0x2, 0x1f ;  /* 0x0c401f00201d7f89 */ /* 0x000ea800000e0000 */
[----:B------:R-:W4:Y:S01]  /*5620*/  SHFL.BFLY PT, R30, R31, 0x2, 0x1f ;  /* 0x0c401f001f1e7f89 */ /* 0x000f2200000e0000 */
[----:B0-----:R-:W-:Y:S02]  /*5630*/  FADD R36, R35, R36 ;  /* 0x0000002423247221 */ /* 0x001fe40000000000 */
[----:B-1----:R-:W-:Y:S02]  /*5640*/  FADD R34, R33, R34 ;  /* 0x0000002221227221 */ /* 0x002fe40000000000 */
[----:B--2---:R-:W-:Y:S02]  /*5650*/  FADD R29, R32, R29 ;  /* 0x0000001d201d7221 */ /* 0x004fe40000000000 */
[----:B----4-:R-:W-:Y:S01]  /*5660*/  FADD R30, R31, R30 ;  /* 0x0000001e1f1e7221 */ /* 0x010fe20000000000 */
[----:B------:R-:W0:Y:S04]  /*5670*/  SHFL.BFLY PT, R32, R34, 0x1, 0x1f ;  /* 0x0c201f0022207f89 */ /* 0x000e2800000e0000 */
[----:B------:R-:W1:Y:S04]  /*5680*/  SHFL.BFLY PT, R31, R36, 0x1, 0x1f ;  /* 0x0c201f00241f7f89 */ /* 0x000e6800000e0000 */
[----:B------:R-:W2:Y:S04]  /*5690*/  SHFL.BFLY PT, R33, R29, 0x1, 0x1f ;  /* 0x0c201f001d217f89 */ /* 0x000ea800000e0000 */
[----:B------:R-:W4:Y:S01]  /*56a0*/  SHFL.BFLY PT, R35, R30, 0x1, 0x1f ;  /* 0x0c201f001e237f89 */ /* 0x000f2200000e0000 */
[----:B0-----:R-:W-:-:S02]  /*56b0*/  FADD R32, R34, R32 ;  /* 0x0000002022207221 */ /* 0x001fc40000000000 */
[----:B-1----:R-:W-:Y:S01]  /*56c0*/  FADD R31, R36, R31 ;  /* 0x0000001f241f7221 */ /* 0x002fe20000000000 */
[----:B------:R-:W-:Y:S01]  /*56d0*/  BAR.SYNC.DEFER_BLOCKING 0x0 ;  /* 0x0000000000007b1d */ /* 0x000fe20000010000 */
[----:B--2---:R-:W-:Y:S02]  /*56e0*/  FADD R33, R29, R33 ;  /* 0x000000211d217221 */ /* 0x004fe40000000000 */
[----:B----4-:R-:W-:-:S03]  /*56f0*/  FADD R35, R30, R35 ;  /* 0x000000231e237221 */ /* 0x010fc60000000000 */
[----:B------:R-:W-:Y:S04]  /*5700*/  @!P6 STS [R188+0x4000], R31 ;  /* 0x0040001fbc00e388 */ /* 0x000fe80000000800 */
[----:B------:R-:W-:Y:S04]  /*5710*/  @!P6 STS [R187+0x4000], R32 ;  /* 0x00400020bb00e388 */ /* 0x000fe80000000800 */
[----:B------:R-:W-:Y:S04]  /*5720*/  @!P6 STS [R186+0x4000], R33 ;  /* 0x00400021ba00e388 */ /* 0x000fe80000000800 */
[----:B------:R-:W-:Y:S04]  /*5730*/  @!P6 STS [R173+0x4000], R35 ;  /* 0x00400023ad00e388 */ /* 0x000fe80000000800 */
[----:B------:R-:W-:Y:S06]  /*5740*/  BAR.SYNC.DEFER_BLOCKING 0x0 ;  /* 0x0000000000007b1d */ /* 0x000fec0000010000 */
[----:B------:R-:W0:Y:S04]  /*5750*/  LDS R29, [R52.X4+0x4000] ;  /* 0x00400000341d7984 */ /* 0x000e280000004800 */
[----:B0-----:R-:W0:Y:S02]  /*5760*/  SHFL.BFLY PT, R30, R29, 0x2, 0x1f ;  /* 0x0c401f001d1e7f89 */ /* 0x001e2400000e0000 */
[----:B0-----:R-:W-:-:S05]  /*5770*/  FADD R30, R29, R30 ;  /* 0x0000001e1d1e7221 */ /* 0x001fca0000000000 */
[----:B------:R-:W0:Y:S01]  /*5780*/  SHFL.BFLY PT, R29, R30, 0x1, 0x1f ;  /* 0x0c201f001e1d7f89 */ /* 0x000e2200000e0000 */
[----:B------:R-:W-:-:S03]  /*5790*/  IMAD.WIDE R34, R16, 0x2, R48 ;  /* 0x0000000210227825 */ /* 0x000fc600078e0230 */
[----:B------:R-:W2:Y:S01]  /*57a0*/  LDL.64 R48, [R1+0x70] ;  /* 0x0000700001307983 */ /* 0x000ea20000100a00 */
[----:B0-----:R-:W-:-:S05]  /*57b0*/  FADD R29, R30, R29 ;  /* 0x0000001d1e1d7221 */ /* 0x001fca0000000000 */
[----:B------:R0:W-:Y:S01]  /*57c0*/  @!P6 STS [R52.X4+0x4000], R29 ;  /* 0x0040001d3400e388 */ /* 0x0001e20000004800 */
[----:B------:R-:W-:-:S03]  /*57d0*/  IMAD.WIDE R30, R16, 0x2, R50 ;  /* 0x00000002101e7825 */ /* 0x000fc600078e0232 */
[----:B------:R-:W-:Y:S01]  /*57e0*/  BAR.SYNC.DEFER_BLOCKING 0x0 ;  /* 0x0000000000007b1d */ /* 0x000fe20000010000 */
[----:B------:R-:W-:-:S05]  /*57f0*/  IMAD.WIDE R32, R16, 0x2, R44 ;  /* 0x0000000210207825 */ /* 0x000fca00078e022c */
[----:B------:R-:W4:Y:S04]  /*5800*/  LDL.64 R50, [R1+0x48] ;  /* 0x0000480001327983 */ /* 0x000f280000100a00 */
[----:B0-----:R-:W4:Y:S04]  /*5810*/  LDL.64 R52, [R1+0x28] ;  /* 0x0000280001347983 */ /* 0x001f280000100a00 */
[----:B------:R0:W4:Y:S01]  /*5820*/  LDG.E.U16 R45, [R32.64] ;  /* 0x00000006202d7981 */ /* 0x000122000c1e1500 */
[----:B---3--:R-:W-:-:S03]  /*5830*/  IMAD.WIDE R40, R16, 0x2, R40 ;  /* 0x0000000210287825 */ /* 0x008fc600078e0228 */
[----:B------:R1:W3:Y:S01]  /*5840*/  LDG.E.U16 R31, [R30.64] ;  /* 0x000000061e1f7981 */ /* 0x0002e2000c1e1500 */
[----:B------:R-:W-:-:S03]  /*5850*/  IMAD.WIDE R38, R16, 0x2, R38 ;  /* 0x0000000210267825 */ /* 0x000fc600078e0226 */
[----:B------:R5:W3:Y:S01]  /*5860*/  LDG.E.U16 R44, [R40.64] ;  /* 0x00000006282c7981 */ /* 0x000ae2000c1e1500 */
[----:B0-----:R-:W-:-:S03]  /*5870*/  IMAD.WIDE R32, R16, 0x2, R134 ;  /* 0x0000000210207825 */ /* 0x001fc600078e0286 */
[----:B------:R-:W3:Y:S01]  /*5880*/  LDL.64 R134, [R1+0x10] ;  /* 0x0000100001867983 */ /* 0x000ee20000100a00 */
[----:B------:R-:W-:-:S03]  /*5890*/  IMAD.WIDE R36, R16, 0x2, R56 ;  /* 0x0000000210247825 */ /* 0x000fc600078e0238 */
[----:B-1----:R0:W3:Y:S01]  /*58a0*/  LDG.E.U16 R30, [R34.64] ;  /* 0x00000006221e7981 */ /* 0x0020e2000c1e1500 */
[----:B-----5:R-:W-:-:S03]  /*58b0*/  IMAD.WIDE R40, R16, 0x2, R216 ;  /* 0x0000000210287825 */ /* 0x020fc600078e02d8 */
[----:B------:R1:W5:Y:S04]  /*58c0*/  LDG.E.U16 R29, [R38.64] ;  /* 0x00000006261d7981 */ /* 0x000368000c1e1500 */
[----:B------:R1:W5:Y:S01]  /*58d0*/  LDG.E.U16 R56, [R40.64] ;  /* 0x0000000628387981 */ /* 0x000362000c1e1500 */
[----:B0-----:R-:W-:-:S03]  /*58e0*/  IMAD.WIDE R34, R16, 0x2, R42 ;  /* 0x0000000210227825 */ /* 0x001fc600078e022a */
[----:B------:R0:W5:Y:S01]  /*58f0*/  LDG.E.U16 R43, [R36.64] ;  /* 0x00000006242b7981 */ /* 0x000162000c1e1500 */
[----:B-1----:R-:W-:-:S03]  /*5900*/  IMAD.WIDE R38, R16, 0x2, R212 ;  /* 0x0000000210267825 */ /* 0x002fc600078e02d4 */
[----:B------:R1:W5:Y:S04]  /*5910*/  LDG.E.U16 R57, [R34.64] ;  /* 0x0000000622397981 */ /* 0x000368000c1e1500 */
[----:B------:R1:W5:Y:S01]  /*5920*/  LDG.E.U16 R41, [R38.64] ;  /* 0x0000000626297981 */ /* 0x000362000c1e1500 */
[----:B0-----:R-:W-:-:S03]  /*5930*/  IMAD.WIDE R36, R16, 0x2, R208 ;  /* 0x0000000210247825 */ /* 0x001fc600078e02d0 */
[----:B------:R0:W5:Y:S01]  /*5940*/  LDG.E.U16 R32, [R32.64] ;  /* 0x0000000620207981 */ /* 0x000162000c1e1500 */
[----:B-1----:R-:W-:-:S03]  /*5950*/  IMAD.WIDE R34, R16, 0x2, R54 ;  /* 0x0000000210227825 */ /* 0x002fc600078e0236 */
[----:B------:R1:W5:Y:S01]  /*5960*/  LDG.E.U16 R55, [R36.64] ;  /* 0x0000000624377981 */ /* 0x000362000c1e1500 */
[----:B------:R-:W-:-:S03]  /*5970*/  IMAD.WIDE R38, R16, 0x2, R204 ;  /* 0x0000000210267825 */ /* 0x000fc600078e02cc */
[----:B------:R0:W5:Y:S04]  /*5980*/  LDG.E.U16 R40, [R34.64] ;  /* 0x0000000622287981 */ /* 0x000168000c1e1500 */
[----:B------:R0:W5:Y:S01]  /*5990*/  LDG.E.U16 R39, [R38.64] ;  /* 0x0000000626277981 */ /* 0x000162000c1e1500 */
[----:B-1----:R-:W-:-:S05]  /*59a0*/  IMAD.WIDE R36, R16, 0x2, R196 ;  /* 0x0000000210247825 */ /* 0x002fca00078e02c4 */
[----:B0-----:R0:W5:Y:S01]  /*59b0*/  LDG.E.U16 R38, [R36.64] ;  /* 0x0000000624267981 */ /* 0x001162000c1e1500 */
[----:B------:R-:W-:-:S06]  /*59c0*/  IMAD.WIDE R46, R16, 0x2, R46 ;  /* 0x00000002102e7825 */ /* 0x000fcc00078e022e */
[----:B------:R1:W5:Y:S01]  /*59d0*/  LDG.E.U16 R46, [R46.64] ;  /* 0x000000062e2e7981 */ /* 0x000362000c1e1500 */
[----:B0-----:R-:W-:-:S06]  /*59e0*/  IMAD.WIDE R36, R16, 0x2, R190 ;  /* 0x0000000210247825 */ /* 0x001fcc00078e02be */
[----:B------:R0:W5:Y:S01]  /*59f0*/  LDG.E.U16 R37, [R36.64] ;  /* 0x0000000624257981 */ /* 0x000162000c1e1500 */
[----:B------:R-:W-:-:S05]  /*5a00*/  IMAD.WIDE R190, R16, 0x2, R230 ;  /* 0x0000000210be7825 */ /* 0x000fca00078e02e6 */
[----:B------:R0:W5:Y:S01]  /*5a10*/  LDG.E.U16 R58, [R190.64] ;  /* 0x00000006be3a7981 */ /* 0x000162000c1e1500 */
[----:B--2---:R-:W-:-:S05]  /*5a20*/  IMAD.WIDE R48, R16, 0x2, R48 ;  /* 0x0000000210307825 */ /* 0x004fca00078e0230 */
[----:B------:R2:W5:Y:S02]  /*5a30*/  LDG.E.U16 R42, [R48.64] ;  /* 0x00000006302a7981 */ /* 0x000564000c1e1500 */
[----:B--2---:R-:W-:-:S04]  /*5a40*/  IMAD.WIDE R48, R16, 0x2, R200 ;  /* 0x0000000210307825 */ /* 0x004fc800078e02c8 */
[----:B----4-:R-:W-:-:S04]  /*5a50*/  IMAD.WIDE R50, R16, 0x2, R50 ;  /* 0x0000000210327825 */ /* 0x010fc800078e0232 */
[C---:B------:R-:W-:Y:S01]  /*5a60*/  IMAD.WIDE R34, R16.reuse, 0x2, R52 ;  /* 0x0000000210227825 */ /* 0x040fe200078e0234 */
[----:B------:R2:W4:Y:S04]  /*5a70*/  LDG.E.U16 R54, [R50.64] ;  /* 0x0000000632367981 */ /* 0x000528000c1e1500 */
[----:B------:R0:W4:Y:S04]  /*5a80*/  LDG.E.U16 R53, [R48.64] ;  /* 0x0000000630357981 */ /* 0x000128000c1e1500 */
[----:B------:R1:W4:Y:S01]  /*5a90*/  LDG.E.U16 R52, [R34.64] ;  /* 0x0000000622347981 */ /* 0x000322000c1e1500 */
[----:B--2---:R-:W-:-:S04]  /*5aa0*/  IMAD.WIDE R50, R16, 0x2, R170 ;  /* 0x0000000210327825 */ /* 0x004fc800078e02aa */
[C---:B0-----:R-:W-:Y:S02]  /*5ab0*/  IMAD.WIDE R48, R16.reuse, 0x2, R138 ;  /* 0x0000000210307825 */ /* 0x041fe400078e028a */
[----:B------:R0:W2:Y:S02]  /*5ac0*/  LDG.E.U16 R51, [R50.64] ;  /* 0x0000000632337981 */ /* 0x0000a4000c1e1500 */
[----:B-1----:R-:W-:-:S04]  /*5ad0*/  IMAD.WIDE R34, R16, 0x2, R136 ;  /* 0x0000000210227825 */ /* 0x002fc800078e0288 */
[C---:B---3--:R-:W-:Y:S01]  /*5ae0*/  IMAD.WIDE R134, R16.reuse, 0x2, R134 ;  /* 0x0000000210867825 */ /* 0x048fe200078e0286 */
[----:B0-----:R0:W3:Y:S03]  /*5af0*/  LDG.E.U16 R50, [R48.64] ;  /* 0x0000000630327981 */ /* 0x0010e6000c1e1500 */
[C---:B------:R-:W-:Y:S01]  /*5b00*/  IMAD.WIDE R138, R16.reuse, 0x2, R242 ;  /* 0x00000002108a7825 */ /* 0x040fe200078e02f2 */
[----:B------:R1:W2:Y:S03]  /*5b10*/  LDG.E.U16 R36, [R134.64] ;  /* 0x0000000686247981 */ /* 0x0002a6000c1e1500 */
[C---:B------:R-:W-:Y:S01]  /*5b20*/  IMAD.WIDE R136, R16.reuse, 0x2, R238 ;  /* 0x0000000210887825 */ /* 0x040fe200078e02ee */
[----:B------:R1:W2:Y:S03]  /*5b30*/  LDG.E.U16 R35, [R34.64] ;  /* 0x0000000622237981 */ /* 0x0002a6000c1e1500 */
[C---:B0-----:R-:W-:Y:S01]  /*5b40*/  IMAD.WIDE R48, R16.reuse, 0x2, R250 ;  /* 0x0000000210307825 */ /* 0x041fe200078e02fa */
[----:B------:R0:W2:Y:S03]  /*5b50*/  LDG.E.U16 R33, [R136.64] ;  /* 0x0000000688217981 */ /* 0x0000a6000c1e1500 */
[----:B-1----:R-:W-:-:S02]  /*5b60*/  IMAD.WIDE R134, R16, 0x2, R234 ;  /* 0x0000000210867825 */ /* 0x002fc400078e02ea */
[----:B------:R1:W3:Y:S04]  /*5b70*/  LDG.E.U16 R49, [R48.64] ;  /* 0x0000000630317981 */ /* 0x0002e8000c1e1500 */
[----:B------:R1:W3:Y:S01]  /*5b80*/  LDG.E.U16 R47, [R134.64] ;  /* 0x00000006862f7981 */ /* 0x0002e2000c1e1500 */
[----:B0-----:R-:W-:-:S03]  /*5b90*/  IMAD.WIDE R136, R16, 0x2, R222 ;  /* 0x0000000210887825 */ /* 0x001fc600078e02de */
[----:B-1----:R0:W3:Y:S01]  /*5ba0*/  LDG.E.U16 R48, [R138.64] ;  /* 0x000000068a307981 */ /* 0x0020e2000c1e1500 */
[----:B------:R-:W-:-:S03]  /*5bb0*/  IMAD.WIDE R134, R16, 0x2, R226 ;  /* 0x0000000210867825 */ /* 0x000fc600078e02e2 */
[----:B------:R1:W3:Y:S04]  /*5bc0*/  LDG.E.U16 R190, [R136.64] ;  /* 0x0000000688be7981 */ /* 0x0002e8000c1e1500 */
[----:B------:R1:W3:Y:S01]  /*5bd0*/  LDG.E.U16 R189, [R134.64] ;  /* 0x0000000686bd7981 */ /* 0x0002e2000c1e1500 */
[----:B0-----:R-:W-:-:S05]  /*5be0*/  IMAD.WIDE R138, R16, 0x2, R218 ;  /* 0x00000002108a7825 */ /* 0x001fca00078e02da */
[----:B------:R0:W3:Y:S01]  /*5bf0*/  LDG.E.U16 R191, [R138.64] ;  /* 0x000000068abf7981 */ /* 0x0000e2000c1e1500 */
[----:B-1----:R-:W-:-:S04]  /*5c00*/  IMAD.WIDE R136, R16, 0x2, R206 ;  /* 0x0000000210887825 */ /* 0x002fc800078e02ce */
[C---:B------:R-:W-:Y:S01]  /*5c10*/  IMAD.WIDE R134, R16.reuse, 0x2, R210 ;  /* 0x0000000210867825 */ /* 0x040fe200078e02d2 */
[----:B------:R1:W3:Y:S03]  /*5c20*/  LDG.E.U16 R200, [R136.64] ;  /* 0x0000000688c87981 */ /* 0x0002e6000c1e1500 */
[C---:B0-----:R-:W-:Y:S01]  /*5c30*/  IMAD.WIDE R138, R16.reuse, 0x2, R202 ;  /* 0x00000002108a7825 */ /* 0x041fe200078e02ca */
[----:B------:R0:W3:Y:S04]  /*5c40*/  LDG.E.U16 R197, [R134.64] ;  /* 0x0000000686c57981 */ /* 0x0000e8000c1e1500 */
[----:B------:R0:W3:Y:S01]  /*5c50*/  LDG.E.U16 R201, [R138.64] ;  /* 0x000000068ac97981 */ /* 0x0000e2000c1e1500 */
[----:B-1----:R-:W-:-:S04]  /*5c60*/  IMAD.WIDE R136, R16, 0x2, R194 ;  /* 0x0000000210887825 */ /* 0x002fc800078e02c2 */
[C---:B0-----:R-:W-:Y:S01]  /*5c70*/  IMAD.WIDE R134, R16.reuse, 0x2, R198 ;  /* 0x0000000210867825 */ /* 0x041fe200078e02c6 */
[----:B------:R0:W3:Y:S03]  /*5c80*/  LDG.E.U16 R205, [R136.64] ;  /* 0x0000000688cd7981 */ /* 0x0000e6000c1e1500 */
[C---:B------:R-:W-:Y:S01]  /*5c90*/  IMAD.WIDE R138, R16.reuse, 0x2, R192 ;  /* 0x00000002108a7825 */ /* 0x040fe200078e02c0 */
[----:B------:R1:W3:Y:S04]  /*5ca0*/  LDG.E.U16 R204, [R134.64] ;  /* 0x0000000686cc7981 */ /* 0x0002e8000c1e1500 */
[----:B------:R1:W3:Y:S01]  /*5cb0*/  LDG.E.U16 R208, [R138.64] ;  /* 0x000000068ad07981 */ /* 0x0002e2000c1e1500 */
[----:B0-----:R-:W-:-:S04]  /*5cc0*/  IMAD.WIDE R136, R16, 0x2, R182 ;  /* 0x0000000210887825 */ /* 0x001fc800078e02b6 */
[C---:B-1----:R-:W-:Y:S01]  /*5cd0*/  IMAD.WIDE R134, R16.reuse, 0x2, R184 ;  /* 0x0000000210867825 */ /* 0x042fe200078e02b8 */
        /* <DEDUP_REMOVED lines=34> */
[----:B------:R-:W-:-:S04]  /*5f00*/  IMAD.WIDE R170, R16, 0x2, R246 ;  /* 0x0000000210aa7825 */ /* 0x000fc800078e02f6 */
[C---:B0-----:R-:W-:Y:S01]  /*5f10*/  IMAD.WIDE R136, R16.reuse, 0x2, R142 ;  /* 0x0000000210887825 */ /* 0x041fe200078e028e */
[----:B------:R0:W3:Y:S03]  /*5f20*/  LDG.E.U16 R34, [R170.64] ;  /* 0x00000006aa227981 */ /* 0x0000e6000c1e1500 */
        /* <DEDUP_REMOVED lines=8> */
[C---:B------:R-:W-:Y:S02]  /*5fb0*/  IMAD.WIDE R134, R16.reuse, 0x2, R150 ;  /* 0x0000000210867825 */ /* 0x040fe400078e0296 */
[----:B------:R1:W3:Y:S02]  /*5fc0*/  LDG.E.U16 R137, [R136.64] ;  /* 0x0000000688897981 */ /* 0x0002e4000c1e1500 */
[----:B------:R-:W-:Y:S02]  /*5fd0*/  IMAD.WIDE R138, R16, 0x2, R158 ;  /* 0x00000002108a7825 */ /* 0x000fe400078e029e */
[----:B------:R1:W3:Y:S04]  /*5fe0*/  LDG.E.U16 R134, [R134.64] ;  /* 0x0000000686867981 */ /* 0x0002e8000c1e1500 */
[----:B------:R1:W3:Y:S04]  /*5ff0*/  LDG.E.U16 R138, [R138.64] ;  /* 0x000000068a8a7981 */ /* 0x0002e8000c1e1500 */
[----:B0-----:R-:W0:Y:S01]  /*6000*/  S2R R171, SR_TID.X ;  /* 0x0000000000ab7919 */ /* 0x001e220000002100 */
[----:B------:R-:W-:-:S02]  /*6010*/  F2FP.BF16.PACK_AB R133, R172, R133 ;  /* 0x00000085ac85723e */ /* 0x000fc400000010ff */
[----:B0-----:R-:W-:-:S04]  /*6020*/  LOP3.LUT R170, R171, 0x1c, RZ, 0xc0, !PT ;  /* 0x0000001cabaa7812 */ /* 0x001fc800078ec0ff */
[C---:B-1----:R-:W-:Y:S01]  /*6030*/  LEA.HI R139, R170.reuse, 0x8, RZ, 0x1e ;  /* 0x00000008aa8b7811 */ /* 0x042fe200078ff0ff */
[----:B------:R0:W1:Y:S01]  /*6040*/  LDS R135, [R170.X4+0x4000] ;  /* 0x00400000aa877984 */ /* 0x0000620000004800 */
[----:B------:R-:W-:-:S03]  /*6050*/  LEA.HI R171, R170, 0x10, RZ, 0x1e ;  /* 0x00000010aaab7811 */ /* 0x000fc600078ff0ff */
[----:B------:R-:W-:Y:S01]  /*6060*/  LDS R172, [R139.X16+0x4000] ;  /* 0x004000008bac7984 */ /* 0x000fe2000000c800 */
[----:B0-----:R-:W-:-:S03]  /*6070*/  LEA.HI R170, R170, 0x18, RZ, 0x1e ;  /* 0x00000018aaaa7811 */ /* 0x001fc600078ff0ff */
[----:B------:R-:W-:Y:S04]  /*6080*/  LDS R171, [R171.X16+0x4000] ;  /* 0x00400000abab7984 */ /* 0x000fe8000000c800 */
[----:B------:R-:W-:Y:S04]  /*6090*/  LDS R170, [R170.X16+0x4000] ;  /* 0x00400000aaaa7984 */ /* 0x000fe8000000c800 */
[----:B------:R-:W-:Y:S01]  /*60a0*/  BAR.SYNC.DEFER_BLOCKING 0x0 ;  /* 0x0000000000007b1d */ /* 0x000fe20000010000 */
[----:B------:R-:W-:Y:S02]  /*60b0*/  F2FP.BF16.PACK_AB R59, R60, R59 ;  /* 0x0000003b3c3b723e */ /* 0x000fe400000010ff */
[----:B------:R-:W-:-:S02]  /*60c0*/  F2FP.BF16.PACK_AB R61, R62, R61 ;  /* 0x0000003d3e3d723e */ /* 0x000fc400000010ff */
[----:B------:R-:W-:Y:S01]  /*60d0*/  F2FP.BF16.PACK_AB R63, R132, R63 ;  /* 0x0000003f843f723e */ /* 0x000fe200000010ff */
[----:B------:R-:W-:-:S04]  /*60e0*/  FADD R28, -R4, R28 ;  /* 0x0000001c041c7221 */ /* 0x000fc80000000100 */
[----:B------:R-:W-:-:S04]  /*60f0*/  FMUL R28, R28, 1.4426950216293334961 ;  /* 0x3fb8aa3b1c1c7820 */ /* 0x000fc80000400000 */
[----:B------:R-:W1:Y:S01]  /*6100*/  MUFU.EX2 R136, R28 ;  /* 0x0000001c00887308 */ /* 0x000e620000000800 */
[----:B------:R-:W-:Y:S04]  /*6110*/  STS.U16 [R0+0x4000], R31 ;  /* 0x0040001f00007388 */ /* 0x000fe80000000400 */
[----:B------:R-:W-:Y:S04]  /*6120*/  STS.U16 [R0+0x4200], R30 ;  /* 0x0042001e00007388 */ /* 0x000fe80000000400 */
[----:B-----5:R-:W-:Y:S04]  /*6130*/  STS.U16 [R0+0x4400], R32 ;  /* 0x0044002000007388 */ /* 0x020fe80000000400 */
[----:B------:R-:W-:Y:S04]  /*6140*/  STS.U16 [R0+0x4600], R29 ;  /* 0x0046001d00007388 */ /* 0x000fe80000000400 */
[----:B------:R-:W-:Y:S04]  /*6150*/  STS.U16 [R0+0x4800], R57 ;  /* 0x0048003900007388 */ /* 0x000fe80000000400 */
[----:B------:R-:W-:Y:S04]  /*6160*/  STS.U16 [R0+0x4a00], R56 ;  /* 0x004a003800007388 */ /* 0x000fe80000000400 */
[----:B------:R-:W-:Y:S04]  /*6170*/  STS.U16 [R0+0x4c00], R55 ;  /* 0x004c003700007388 */ /* 0x000fe80000000400 */
[----:B----4-:R-:W-:Y:S04]  /*6180*/  STS.U16 [R0+0x4e00], R54 ;  /* 0x004e003600007388 */ /* 0x010fe80000000400 */
[----:B------:R-:W-:Y:S04]  /*6190*/  STS.U16 [R0+0x5000], R53 ;  /* 0x0050003500007388 */ /* 0x000fe80000000400 */
[----:B------:R-:W-:Y:S04]  /*61a0*/  STS.U16 [R0+0x5200], R52 ;  /* 0x0052003400007388 */ /* 0x000fe80000000400 */
[----:B--2---:R-:W-:Y:S04]  /*61b0*/  STS.U16 [R0+0x5400], R51 ;  /* 0x0054003300007388 */ /* 0x004fe80000000400 */
[----:B---3--:R-:W-:Y:S04]  /*61c0*/  STS.U16 [R0+0x5600], R50 ;  /* 0x0056003200007388 */ /* 0x008fe80000000400 */
        /* <DEDUP_REMOVED lines=52> */
[----:B------:R-:W-:Y:S04]  /*6510*/  STS [R11+0x8000], R59 ;  /* 0x0080003b0b007388 */ /* 0x000fe80000000800 */
[----:B------:R-:W-:Y:S04]  /*6520*/  STS [R11+0x8200], R61 ;  /* 0x0082003d0b007388 */ /* 0x000fe80000000800 */
[----:B------:R-:W-:Y:S04]  /*6530*/  STS [R11+0x8400], R63 ;  /* 0x0084003f0b007388 */ /* 0x000fe80000000800 */
[----:B------:R-:W-:Y:S04]  /*6540*/  STS [R11+0x8600], R133 ;  /* 0x008600850b007388 */ /* 0x000fe80000000800 */
[----:B------:R-:W-:Y:S01]  /*6550*/  BAR.SYNC.DEFER_BLOCKING 0x0 ;  /* 0x0000000000007b1d */ /* 0x000fe20000010000 */
[----:B-1----:R-:W-:-:S02]  /*6560*/  FFMA R3, R136, R3, R135 ;  /* 0x0000000388037223 */ /* 0x002fc40000000087 */
[----:B0-----:R-:W-:Y:S02]  /*6570*/  FADD R137, -R6, R21 ;  /* 0x0000001506897221 */ /* 0x001fe40000000100 */
[----:B------:R-:W-:Y:S02]  /*6580*/  FADD R9, -R5, R9 ;  /* 0x0000000905097221 */ /* 0x000fe40000000100 */
[----:B------:R-:W-:Y:S02]  /*6590*/  FADD R21, -R7, R20 ;  /* 0x0000001407157221 */ /* 0x000fe40000000100 */
[----:B------:R-:W-:Y:S02]  /*65a0*/  FMUL R9, R9, 1.4426950216293334961 ;  /* 0x3fb8aa3b09097820 */ /* 0x000fe40000400000 */
[----:B------:R-:W-:Y:S02]  /*65b0*/  FMUL R20, R137, 1.4426950216293334961 ;  /* 0x3fb8aa3b89147820 */ /* 0x000fe40000400000 */
[----:B------:R-:W-:Y:S01]  /*65c0*/  FMUL R21, R21, 1.4426950216293334961 ;  /* 0x3fb8aa3b15157820 */ /* 0x000fe20000400000 */
[----:B------:R-:W-:Y:S04]  /*65d0*/  LDSM.16.M88.4 R60, [R18+0x8000] ;  /* 0x00800000123c783b */ /* 0x000fe80000000200 */
[----:B------:R-:W0:Y:S04]  /*65e0*/  LDSM.16.M88.4 R40, [R13+0x6000] ;  /* 0x006000000d28783b */ /* 0x000e280000000200 */
[----:B------:R-:W1:Y:S04]  /*65f0*/  LDSM.16.M88.4 R132, [R18+0x8400] ;  /* 0x008400001284783b */ /* 0x000e680000000200 */
[----:B------:R-:W2:Y:S04]  /*6600*/  LDSM.16.M88.4 R56, [R13+0x4000] ;  /* 0x004000000d38783b */ /* 0x000ea80000000200 */
[----:B------:R-:W3:Y:S04]  /*6610*/  LDSM.16.M88.4 R52, [R13+0x4800] ;  /* 0x004800000d34783b */ /* 0x000ee80000000200 */
[----:B------:R-:W4:Y:S04]  /*6620*/  LDSM.16.M88.4 R48, [R13+0x5000] ;  /* 0x005000000d30783b */ /* 0x000f280000000200 */
[----:B------:R-:W5:Y:S04]  /*6630*/  LDSM.16.M88.4 R44, [R13+0x5800] ;  /* 0x005800000d2c783b */ /* 0x000f680000000200 */
[----:B------:R-:W0:Y:S04]  /*6640*/  LDSM.16.M88.4 R36, [R13+0x6800] ;  /* 0x006800000d24783b */ /* 0x000e280000000200 */
[----:B------:R-:W0:Y:S04]  /*6650*/  LDSM.16.M88.4 R32, [R13+0x7000] ;  /* 0x007000000d20783b */ /* 0x000e280000000200 */
[----:B------:R-:W1:Y:S01]  /*6660*/  LDSM.16.M88.4 R28, [R13+0x7800] ;  /* 0x007800000d1c783b */ /* 0x000e620000000200 */
[----:B------:R-:W2:Y:S08]  /*6670*/  MUFU.EX2 R9, R9 ;  /* 0x0000000900097308 */ /* 0x000eb00000000800 */
[----:B------:R-:W3:Y:S08]  /*6680*/  MUFU.EX2 R20, R20 ;  /* 0x0000001400147308 */ /* 0x000ef00000000800 */
[----:B------:R-:W4:Y:S01]  /*6690*/  MUFU.EX2 R21, R21 ;  /* 0x0000001500157308 */ /* 0x000f220000000800 */
[----:B------:R-:W-:-:S02]  /*66a0*/  FMUL R108, R136, R108 ;  /* 0x0000006c886c7220 */ /* 0x000fc40000400000 */
[----:B------:R-:W-:Y:S02]  /*66b0*/  FMUL R109, R136, R109 ;  /* 0x0000006d886d7220 */ /* 0x000fe40000400000 */
[C---:B--2---:R-:W-:Y:S02]  /*66c0*/  FMUL R110, R9.reuse, R110 ;  /* 0x0000006e096e7220 */ /* 0x044fe40000400000 */
[----:B------:R-:W-:Y:S02]  /*66d0*/  FMUL R111, R9, R111 ;  /* 0x0000006f096f7220 */ /* 0x000fe40000400000 */
[C---:B---3--:R-:W-:Y:S02]  /*66e0*/  FMUL R76, R20.reuse, R76 ;  /* 0x0000004c144c7220 */ /* 0x048fe40000400000 */
[----:B------:R-:W-:Y:S02]  /*66f0*/  FMUL R77, R20, R77 ;  /* 0x0000004d144d7220 */ /* 0x000fe40000400000 */
[----:B----4-:R-:W-:-:S02]  /*6700*/  FMUL R78, R21, R78 ;  /* 0x0000004e154e7220 */ /* 0x010fc40000400000 */
[----:B------:R-:W-:Y:S01]  /*6710*/  FMUL R79, R21, R79 ;  /* 0x0000004f154f7220 */ /* 0x000fe20000400000 */
[----:B0-----:R-:W-:Y:S01]  /*6720*/  HMMA.16816.F32.BF16 R108, R60, R40, R108 ;  /* 0x000000283c6c723c */ /* 0x001fe2000004186c */
[C---:B------:R-:W-:Y:S02]  /*6730*/  FMUL R124, R136.reuse, R124 ;  /* 0x0000007c887c7220 */ /* 0x040fe40000400000 */
[----:B------:R-:W-:Y:S02]  /*6740*/  FMUL R125, R136, R125 ;  /* 0x0000007d887d7220 */ /* 0x000fe40000400000 */
[----:B------:R-:W-:-:S03]  /*6750*/  FMUL R126, R9, R126 ;  /* 0x0000007e097e7220 */ /* 0x000fc60000400000 */
[----:B-1----:R-:W-:Y:S01]  /*6760*/  HMMA.16816.F32.BF16 R76, R132, R40, R76 ;  /* 0x00000028844c723c */ /* 0x002fe2000004184c */
[----:B------:R-:W0:Y:S01]  /*6770*/  S2R R40, SR_CTAID.X ;  /* 0x0000000000287919 */ /* 0x000e220000002500 */
[C---:B------:R-:W-:Y:S02]  /*6780*/  FMUL R127, R9.reuse, R127 ;  /* 0x0000007f097f7220 */ /* 0x040fe40000400000 */
[C---:B------:R-:W-:Y:S02]  /*6790*/  FMUL R120, R136.reuse, R120 ;  /* 0x0000007888787220 */ /* 0x040fe40000400000 */
[----:B------:R-:W-:Y:S02]  /*67a0*/  FMUL R121, R136, R121 ;  /* 0x0000007988797220 */ /* 0x000fe40000400000 */
[C---:B------:R-:W-:Y:S02]  /*67b0*/  FMUL R122, R9.reuse, R122 ;  /* 0x0000007a097a7220 */ /* 0x040fe40000400000 */
[----:B------:R-:W-:-:S02]  /*67c0*/  FMUL R123, R9, R123 ;  /* 0x0000007b097b7220 */ /* 0x000fc40000400000 */
[C---:B------:R-:W-:Y:S02]  /*67d0*/  FMUL R116, R136.reuse, R116 ;  /* 0x0000007488747220 */ /* 0x040fe40000400000 */
        /* <DEDUP_REMOVED lines=18> */
[----:B------:R-:W-:Y:S01]  /*6900*/  FMUL R99, R9, R99 ;  /* 0x0000006309637220 */ /* 0x000fe20000400000 */
[----:B------:R-:W-:Y:S01]  /*6910*/  LOP3.LUT R189, R18, 0x20, RZ, 0x3c, !PT ;  /* 0x0000002012bd7812 */ /* 0x000fe200078e3cff */
[C---:B------:R-:W-:Y:S04]  /*6920*/  HMMA.16816.F32.BF16 R124, R60.reuse, R56, R124 ;  /* 0x000000383c7c723c */ /* 0x040fe8000004187c */
[----:B------:R-:W1:Y:S04]  /*6930*/  LDSM.16.M88.4 R136, [R189+0x8000] ;  /* 0x00800000bd88783b */ /* 0x000e680000000200 */
[C---:B------:R-:W-:Y:S08]  /*6940*/  HMMA.16816.F32.BF16 R120, R60.reuse, R52, R120 ;  /* 0x000000343c78723c */ /* 0x040ff00000041878 */
[C---:B------:R-:W-:Y:S08]  /*6950*/  HMMA.16816.F32.BF16 R116, R60.reuse, R48, R116 ;  /* 0x000000303c74723c */ /* 0x040ff00000041874 */
[C---:B-----5:R-:W-:Y:S08]  /*6960*/  HMMA.16816.F32.BF16 R112, R60.reuse, R44, R112 ;  /* 0x0000002c3c70723c */ /* 0x060ff00000041870 */
[C---:B------:R-:W-:Y:S08]  /*6970*/  HMMA.16816.F32.BF16 R104, R60.reuse, R36, R104 ;  /* 0x000000243c68723c */ /* 0x040ff00000041868 */
[C---:B------:R-:W-:Y:S08]  /*6980*/  HMMA.16816.F32.BF16 R100, R60.reuse, R32, R100 ;  /* 0x000000203c64723c */ /* 0x040ff00000041864 */
[----:B------:R-:W-:Y:S01]  /*6990*/  HMMA.16816.F32.BF16 R96, R60, R28, R96 ;  /* 0x0000001c3c60723c */ /* 0x000fe20000041860 */
[----:B------:R-:W2:Y:S01]  /*69a0*/  LDSM.16.M88.4 R60, [R189+0x8400] ;  /* 0x00840000bd3c783b */ /* 0x000ea20000000200 */
[----:B------:R-:W-:-:S02]  /*69b0*/  FMUL R92, R20, R92 ;  /* 0x0000005c145c7220 */ /* 0x000fc40000400000 */
[C---:B------:R-:W-:Y:S02]  /*69c0*/  FMUL R93, R20.reuse, R93 ;  /* 0x0000005d145d7220 */ /* 0x040fe40000400000 */
[C---:B------:R-:W-:Y:S02]  /*69d0*/  FMUL R94, R21.reuse, R94 ;  /* 0x0000005e155e7220 */ /* 0x040fe40000400000 */
[C---:B------:R-:W-:Y:S02]  /*69e0*/  FMUL R95, R21.reuse, R95 ;  /* 0x0000005f155f7220 */ /* 0x040fe40000400000 */
[C---:B------:R-:W-:Y:S02]  /*69f0*/  FMUL R88, R20.reuse, R88 ;  /* 0x0000005814587220 */ /* 0x040fe40000400000 */
[----:B------:R-:W-:Y:S02]  /*6a00*/  FMUL R89, R20, R89 ;  /* 0x0000005914597220 */ /* 0x000fe40000400000 */
        /* <DEDUP_REMOVED lines=19> */
[----:B------:R-:W-:Y:S02]  /*6b40*/  FMUL R65, R20, R65 ;  /* 0x0000004114417220 */ /* 0x000fe40000400000 */
[C---:B------:R-:W-:Y:S02]  /*6b50*/  FMUL R66, R21.reuse, R66 ;  /* 0x0000004215427220 */ /* 0x040fe40000400000 */
[----:B------:R-:W-:Y:S01]  /*6b60*/  FMUL R67, R21, R67 ;  /* 0x0000004315437220 */ /* 0x000fe20000400000 */
[----:B------:R-:W-:Y:S01]  /*6b70*/  UIADD3 UR4, UP0, UR4, 0x20, URZ ;  /* 0x0000002004047890 */ /* 0x000fe2000ff1e03f */
[----:B0-----:R-:W-:Y:S01]  /*6b80*/  IMAD.SHL.U32 R40, R40, 0x20, RZ ;  /* 0x0000002028287824 */ /* 0x001fe200078e00ff */
[----:B------:R-:W-:Y:S02]  /*6b90*/  HMMA.16816.F32.BF16 R92, R132, R56, R92 ;  /* 0x00000038845c723c */ /* 0x000fe4000004185c */
[----:B------:R-:W-:Y:S02]  /*6ba0*/  UIADD3.X UR5, URZ, UR5, URZ, UP0, !UPT ;  /* 0x000000053f057290 */ /* 0x000fe400087fe43f */
[----:B------:R-:W-:-:S04]  /*6bb0*/  IADD3 R40, R40, 0x20, RZ ;  /* 0x0000002028287810 */ /* 0x000fc80007ffe0ff */
[C---:B------:R-:W-:Y:S08]  /*6bc0*/  HMMA.16816.F32.BF16 R88, R132.reuse, R52, R88 ;  /* 0x000000348458723c */ /* 0x040ff00000041858 */
[C---:B------:R-:W-:Y:S08]  /*6bd0*/  HMMA.16816.F32.BF16 R84, R132.reuse, R48, R84 ;  /* 0x000000308454723c */ /* 0x040ff00000041854 */
[C---:B------:R-:W-:Y:S08]  /*6be0*/  HMMA.16816.F32.BF16 R80, R132.reuse, R44, R80 ;  /* 0x0000002c8450723c */ /* 0x040ff00000041850 */
[C---:B------:R-:W-:Y:S08]  /*6bf0*/  HMMA.16816.F32.BF16 R72, R132.reuse, R36, R72 ;  /* 0x000000248448723c */ /* 0x040ff00000041848 */
[C---:B------:R-:W-:Y:S08]  /*6c00*/  HMMA.16816.F32.BF16 R68, R132.reuse, R32, R68 ;  /* 0x000000208444723c */ /* 0x040ff00000041844 */
[----:B------:R-:W-:Y:S01]  /*6c10*/  HMMA.16816.F32.BF16 R64, R132, R28, R64 ;  /* 0x0000001c8440723c */ /* 0x000fe20000041840 */
[----:B------:R-:W-:-:S06]  /*6c20*/  ISETP.LE.U32.AND P0, PT, R40, UR4, PT ;  /* 0x0000000428007c0c */ /* 0x000fcc000bf03070 */
[----:B------:R-:W-:-:S05]  /*6c30*/  IMAD.U32 R28, RZ, RZ, UR5 ;  /* 0x00000005ff1c7e24 */ /* 0x000fca000f8e00ff */
[----:B------:R-:W-:Y:S02]  /*6c40*/  ISETP.GE.U32.AND.EX P0, PT, R28, RZ, PT, P0 ;  /* 0x000000ff1c00720c */ /* 0x000fe40003f06100 */
[----:B------:R-:W-:Y:S01]  /*6c50*/  MOV R29, 0x20 ;  /* 0x00000020001d7802 */ /* 0x000fe20000000f00 */
[----:B-1----:R-:W-:Y:S01]  /*6c60*/  HMMA.16816.F32.BF16 R124, R136, R58, R124 ;  /* 0x0000003a887c723c */ /* 0x002fe2000004187c */
[----:B------:R-:W-:Y:S01]  /*6c70*/  FFMA R8, R9, R8, R172 ;  /* 0x0000000809087223 */ /* 0x000fe200000000ac */
[----:B------:R-:W-:Y:S01]  /*6c80*/  MOV R28, R4 ;  /* 0x00000004001c7202 */ /* 0x000fe20000000f00 */
[----:B------:R-:W-:Y:S02]  /*6c90*/  FFMA R10, R20, R10, R171 ;  /* 0x0000000a140a7223 */ /* 0x000fe400000000ab */
[----:B------:R-:W-:-:S03]  /*6ca0*/  FFMA R19, R21, R19, R170 ;  /* 0x0000001315137223 */ /* 0x000fc600000000aa */
[----:B------:R-:W-:Y:S01]  /*6cb0*/  HMMA.16816.F32.BF16 R120, R136, R54, R120 ;  /* 0x000000368878723c */ /* 0x000fe20000041878 */
[C---:B------:R-:W-:Y:S01]  /*6cc0*/  IMAD R17, R29.reuse, c[0x0][0x1a4], R17 ;  /* 0x000069001d117a24 */ /* 0x040fe200078e0211 */
[----:B------:R-:W-:Y:S01]  /*6cd0*/  MOV R21, R6 ;  /* 0x0000000600157202 */ /* 0x000fe20000000f00 */
[----:B------:R-:W-:Y:S02]  /*6ce0*/  IMAD R16, R29, c[0x0][0x1b4], R16 ;  /* 0x00006d001d107a24 */ /* 0x000fe400078e0210 */
[----:B------:R-:W-:-:S03]  /*6cf0*/  IMAD.MOV.U32 R9, RZ, RZ, R5 ;  /* 0x000000ffff097224 */ /* 0x000fc600078e0005 */
[----:B------:R-:W-:Y:S01]  /*6d00*/  HMMA.16816.F32.BF16 R116, R136, R50, R116 ;  /* 0x000000328874723c */ /* 0x000fe20000041874 */
[----:B------:R-:W-:-:S07]  /*6d10*/  IMAD.MOV.U32 R20, RZ, RZ, R7 ;  /* 0x000000ffff147224 */ /* 0x000fce00078e0007 */
[C---:B------:R-:W-:Y:S08]  /*6d20*/  HMMA.16816.F32.BF16 R112, R136.reuse, R46, R112 ;  /* 0x0000002e8870723c */ /* 0x040ff00000041870 */
[C---:B------:R-:W-:Y:S08]  /*6d30*/  HMMA.16816.F32.BF16 R108, R136.reuse, R42, R108 ;  /* 0x0000002a886c723c */ /* 0x040ff0000004186c */
[C---:B------:R-:W-:Y:S08]  /*6d40*/  HMMA.16816.F32.BF16 R104, R136.reuse, R38, R104 ;  /* 0x000000268868723c */ /* 0x040ff00000041868 */
[C---:B------:R-:W-:Y:S08]  /*6d50*/  HMMA.16816.F32.BF16 R100, R136.reuse, R34, R100 ;  /* 0x000000228864723c */ /* 0x040ff00000041864 */
[----:B------:R-:W-:Y:S08]  /*6d60*/  HMMA.16816.F32.BF16 R96, R136, R30, R96 ;  /* 0x0000001e8860723c */ /* 0x000ff00000041860 */
[C---:B--2---:R-:W-:Y:S08]  /*6d70*/  HMMA.16816.F32.BF16 R92, R60.reuse, R58, R92 ;  /* 0x0000003a3c5c723c */ /* 0x044ff0000004185c */
[C---:B------:R-:W-:Y:S08]  /*6d80*/  HMMA.16816.F32.BF16 R88, R60.reuse, R54, R88 ;  /* 0x000000363c58723c */ /* 0x040ff00000041858 */
[C---:B------:R-:W-:Y:S08]  /*6d90*/  HMMA.16816.F32.BF16 R84, R60.reuse, R50, R84 ;  /* 0x000000323c54723c */ /* 0x040ff00000041854 */
[C---:B------:R-:W-:Y:S08]  /*6da0*/  HMMA.16816.F32.BF16 R80, R60.reuse, R46, R80 ;  /* 0x0000002e3c50723c */ /* 0x040ff00000041850 */
[C---:B------:R-:W-:Y:S08]  /*6db0*/  HMMA.16816.F32.BF16 R76, R60.reuse, R42, R76 ;  /* 0x0000002a3c4c723c */ /* 0x040ff0000004184c */
[C---:B------:R-:W-:Y:S08]  /*6dc0*/  HMMA.16816.F32.BF16 R72, R60.reuse, R38, R72 ;  /* 0x000000263c48723c */ /* 0x040ff00000041848 */
[C---:B------:R-:W-:Y:S08]  /*6dd0*/  HMMA.16816.F32.BF16 R68, R60.reuse, R34, R68 ;  /* 0x000000223c44723c */ /* 0x040ff00000041844 */
[----:B------:R-:W-:Y:S01]  /*6de0*/  HMMA.16816.F32.BF16 R64, R60, R30, R64 ;  /* 0x0000001e3c40723c */ /* 0x000fe20000041840 */
[----:B------:R-:W-:Y:S01]  /*6df0*/  @P0 CALL.REL.NOINC `(.L_x_0) ;  /* 0x0000001000000944 */ /* 0x000fe20003c00000 */
[----:B------:R-:W-:Y:S06]  /*6e00*/  BRA `(.L_x_1) ;  /* 0xffffc90000007947 */ /* 0x000fec000383ffff */
.L_x_0:
[----:B------:R-:W0:Y:S01]  /*6e10*/  S2R R31, SR_TID.X ;  /* 0x00000000001f7919 */ /* 0x000e220000002100 */
[----:B------:R-:W-:Y:S01]  /*6e20*/  MOV R9, c[0x0][0x1c8] ;  /* 0x0000720000097a02 */ /* 0x000fe20000000f00 */
[----:B------:R-:W-:Y:S01]  /*6e30*/  IMAD.MOV.U32 R225, RZ, RZ, R85 ;  /* 0x000000ffffe17224 */ /* 0x000fe200078e0055 */
[----:B------:R-:W-:Y:S01]  /*6e40*/  MOV R217, R90 ;  /* 0x0000005a00d97202 */ /* 0x000fe20000000f00 */
[----:B------:R-:W1:Y:S01]  /*6e50*/  S2R R233, SR_TID.X ;  /* 0x0000000000e97919 */ /* 0x000e620000002100 */
[----:B------:R-:W-:Y:S01]  /*6e60*/  IMAD.MOV.U32 R90, RZ, RZ, R19 ;  /* 0x000000ffff5a7224 */ /* 0x000fe200078e0013 */
[----:B------:R-:W-:Y:S01]  /*6e70*/  MOV R207, R93 ;  /* 0x0000005d00cf7202 */ /* 0x000fe20000000f00 */
[----:B------:R-:W-:Y:S01]  /*6e80*/  FMUL R85, R8, 8388608 ;  /* 0x4b00000008557820 */ /* 0x000fe20000400000 */
[----:B------:R-:W2:Y:S01]  /*6e90*/  S2R R229, SR_CTAID.X ;  /* 0x0000000000e57919 */ /* 0x000ea20000002500 */
[----:B------:R-:W-:Y:S01]  /*6ea0*/  IMAD.MOV.U32 R209, RZ, RZ, R3 ;  /* 0x000000ffffd17224 */ /* 0x000fe200078e0003 */
[C---:B------:R-:W-:Y:S01]  /*6eb0*/  FSETP.GEU.AND P5, PT, R90.reuse, 1.175494350822287508e-38, PT ;  /* 0x008000005a00780b */ /* 0x040fe20003fae000 */
[----:B------:R-:W-:Y:S01]  /*6ec0*/  FMUL R93, R90, 8388608 ;  /* 0x4b0000005a5d7820 */ /* 0x000fe20000400000 */
[----:B------:R-:W3:Y:S01]  /*6ed0*/  S2R R33, SR_TID.X ;  /* 0x0000000000217919 */ /* 0x000ee20000002100 */
[----:B------:R-:W-:Y:S01]  /*6ee0*/  IMAD.MOV.U32 R211, RZ, RZ, R91 ;  /* 0x000000ffffd37224 */ /* 0x000fe200078e005b */
[----:B------:R-:W-:Y:S01]  /*6ef0*/  MOV R213, R84 ;  /* 0x0000005400d57202 */ /* 0x000fe20000000f00 */
[----:B------:R-:W-:Y:S01]  /*6f00*/  FMUL R84, R209, 8388608 ;  /* 0x4b000000d1547820 */ /* 0x000fe20000400000 */
[----:B------:R-:W4:Y:S01]  /*6f10*/  S2R R232, SR_CTAID.Y ;  /* 0x0000000000e87919 */ /* 0x000f220000002600 */
[----:B------:R-:W-:Y:S01]  /*6f20*/  MOV R91, R78 ;  /* 0x0000004e005b7202 */ /* 0x000fe20000000f00 */
[----:B------:R-:W-:Y:S01]  /*6f30*/  IMAD.MOV.U32 R215, RZ, RZ, R94 ;  /* 0x000000ffffd77224 */ /* 0x000fe200078e005e */
[----:B------:R-:W-:Y:S01]  /*6f40*/  MOV R219, R86 ;  /* 0x0000005600db7202 */ /* 0x000fe20000000f00 */
[----:B------:R-:W-:Y:S01]  /*6f50*/  IMAD.MOV.U32 R221, RZ, RZ, R72 ;  /* 0x000000ffffdd7224 */ /* 0x000fe200078e0048 */
[----:B------:R-:W-:Y:S01]  /*6f60*/  MOV R78, R73 ;  /* 0x00000049004e7202 */ /* 0x000fe20000000f00 */
[----:B------:R-:W-:Y:S01]  /*6f70*/  IMAD.MOV.U32 R73, RZ, RZ, R75 ;  /* 0x000000ffff497224 */ /* 0x000fe200078e004b */
[----:B------:R-:W-:Y:S01]  /*6f80*/  MOV R222, R69 ;  /* 0x0000004500de7202 */ /* 0x000fe20000000f00 */
[----:B------:R-:W-:Y:S01]  /*6f90*/  IMAD.MOV.U32 R69, RZ, RZ, R70 ;  /* 0x000000ffff457224 */ /* 0x000fe200078e0046 */
[----:B0-----:R-:W-:Y:S01]  /*6fa0*/  SHF.R.U32.HI R29, RZ, 0x5, R31 ;  /* 0x00000005ff1d7819 */ /* 0x001fe2000001161f */
[----:B------:R-:W-:Y:S01]  /*6fb0*/  IMAD.MOV.U32 R70, RZ, RZ, R65 ;  /* 0x000000ffff467224 */ /* 0x000fe200078e0041 */
[----:B------:R-:W-:Y:S01]  /*6fc0*/  LOP3.LUT R31, R31, 0x1c, RZ, 0xc0, !PT ;  /* 0x0000001c1f1f7812 */ /* 0x000fe200078ec0ff */
[----:B-1----:R-:W-:Y:S01]  /*6fd0*/  IMAD.SHL.U32 R0, R233, 0x800, RZ ;  /* 0x00000800e9007824 */ /* 0x002fe200078e00ff */
[----:B------:R-:W-:Y:S01]  /*6fe0*/  SGXT.U32 R29, R29, 0x2 ;  /* 0x000000021d1d781a */ /* 0x000fe20000000000 */
[----:B------:R-:W-:Y:S01]  /*6ff0*/  IMAD.SHL.U32 R11, R233, 0x10, RZ ;  /* 0x00000010e90b7824 */ /* 0x000fe200078e00ff */
[----:B------:R-:W-:Y:S01]  /*7000*/  SHF.L.U32 R21, R31, 0x2, RZ ;  /* 0x000000021f157819 */ /* 0x000fe200000006ff */
[----:B--2---:R-:W-:Y:S01]  /*7010*/  IMAD.SHL.U32 R229, R229, 0x20, RZ ;  /* 0x00000020e5e57824 */ /* 0x004fe200078e00ff */
[----:B------:R-:W-:Y:S01]  /*7020*/  LOP3.LUT R0, R0, 0x3000, RZ, 0xc0, !PT ;  /* 0x0000300000007812 */ /* 0x000fe200078ec0ff */
[----:B------:R-:W-:Y:S01]  /*7030*/  IMAD R29, R29, c[0x0][0x1c8], RZ ;  /* 0x000072001d1d7a24 */ /* 0x000fe200078e02ff */
[----:B------:R-:W-:Y:S01]  /*7040*/  LOP3.LUT R17, R11, 0x70, RZ, 0xc0, !PT ;  /* 0x000000700b117812 */ /* 0x000fe200078ec0ff */
[----:B------:R-:W-:Y:S01]  /*7050*/  IMAD.SHL.U32 R2, R233, 0x20, RZ ;  /* 0x00000020e9027824 */ /* 0x000fe200078e00ff */
[----:B---3--:R-:W-:Y:S01]  /*7060*/  LOP3.LUT R35, R33, 0x7f, RZ, 0xc0, !PT ;  /* 0x0000007f21237812 */ /* 0x008fe200078ec0ff */
[----:B------:R-:W-:Y:S01]  /*7070*/  IMAD R14, R9, 0x4, R29 ;  /* 0x00000004090e7824 */ /* 0x000fe200078e021d */
[----:B------:R-:W-:Y:S01]  /*7080*/  LOP3.LUT R33, R33, 0x3f, RZ, 0xc0, !PT ;  /* 0x0000003f21217812 */ /* 0x000fe200078ec0ff */
[----:B----4-:R-:W-:Y:S01]  /*7090*/  IMAD R11, R232, c[0x0][0x1c0], RZ ;  /* 0x00007000e80b7a24 */ /* 0x010fe200078e02ff */
[----:B------:R-:W-:Y:S01]  /*70a0*/  LOP3.LUT R229, R229, 0x1f, R233, 0xf8, !PT ;  /* 0x0000001fe5e57812 */ /* 0x000fe200078ef8e9 */
[----:B------:R-:W-:Y:S01]  /*70b0*/  BAR.SYNC.DEFER_BLOCKING 0x0 ;  /* 0x0000000000007b1d */ /* 0x000fe20000010000 */
[----:B------:R-:W-:Y:S01]  /*70c0*/  LEA R16, R9, R14, 0x2 ;  /* 0x0000000e09107211 */ /* 0x000fe200078e10ff */
[----:B------:R-:W-:Y:S01]  /*70d0*/  IMAD.SHL.U32 R186, R11, 0x2, RZ ;  /* 0x000000020bba7824 */ /* 0x000fe200078e00ff */
[----:B------:R-:W-:Y:S01]  /*70e0*/  LEA R15, R33, R0, 0x4 ;  /* 0x00000000210f7211 */ /* 0x000fe200078e20ff */
[----:B------:R-:W-:Y:S01]  /*70f0*/  IMAD R12, R229, c[0x0][0x1c4], RZ ;  /* 0x00007100e50c7a24 */ /* 0x000fe200078e02ff */
[----:B------:R-:W-:Y:S01]  /*7100*/  LOP3.LUT R0, R233, 0x18, RZ, 0xc0, !PT ;  /* 0x00000018e9007812 */ /* 0x000fe200078ec0ff */
[----:B------:R-:W-:Y:S01]  /*7110*/  IMAD R20, R9, 0x4, R16 ;  /* 0x0000000409147824 */ /* 0x000fe200078e0210 */
[----:B------:R-:W-:Y:S01]  /*7120*/  LOP3.LUT R13, R2, 0xc60, RZ, 0xc0, !PT ;  /* 0x00000c60020d7812 */ /* 0x000fe200078ec0ff */
[----:B------:R-:W-:Y:S01]  /*7130*/  IMAD.HI R11, R11, 0x2, RZ ;  /* 0x000000020b0b7827 */ /* 0x000fe200078e02ff */
[----:B------:R-:W-:-:S02]  /*7140*/  LOP3.LUT R2, R233, 0x40, RZ, 0xc0, !PT ;  /* 0x00000040e9027812 */ /* 0x000fc400078ec0ff */
[C---:B------:R-:W-:Y:S02]  /*7150*/  LEA R22, R9.reuse, R20, 0x2 ;  /* 0x0000001409167211 */ /* 0x040fe400078e10ff */
[----:B------:R-:W-:Y:S02]  /*7160*/  LEA R18, R0, R13, 0x9 ;  /* 0x0000000d00127211 */ /* 0x000fe400078e48ff */
[----:B------:R-:W-:Y:S01]  /*7170*/  SHF.L.U32 R13, R12, 0x1, RZ ;  /* 0x000000010c0d7819 */ /* 0x000fe200000006ff */
[----:B------:R-:W-:Y:S01]  /*7180*/  IMAD R24, R9, 0x4, R22 ;  /* 0x0000000409187824 */ /* 0x000fe200078e0216 */
[----:B------:R-:W-:Y:S01]  /*7190*/  LOP3.LUT R18, R18, R21, RZ, 0x3c, !PT ;  /* 0x0000001512127212 */ /* 0x000fe200078e3cff */
[----:B------:R-:W-:Y:S01]  /*71a0*/  IMAD.HI R12, R12, 0x2, RZ ;  /* 0x000000020c0c7827 */ /* 0x000fe200078e02ff */
[----:B------:R-:W-:Y:S02]  /*71b0*/  IADD3 R186, P1, P2, R13, c[0x0][0x178], R186 ;  /* 0x00005e000dba7a10 */ /* 0x000fe40007a3e0ba */
[----:B------:R-:W-:-:S02]  /*71c0*/  LEA R26, R9, R24, 0x2 ;  /* 0x00000018091a7211 */ /* 0x000fc400078e10ff */
[----:B------:R-:W-:Y:S02]  /*71d0*/  IADD3.X R11, R12, c[0x0][0x17c], R11, P1, P2 ;  /* 0x00005f000c0b7a10 */ /* 0x000fe40000fe440b */
[-C--:B------:R-:W-:Y:S01]  /*71e0*/  LEA R204, P1, R29, R186.reuse, 0x1 ;  /* 0x000000ba1dcc7211 */ /* 0x080fe200078208ff */
[----:B------:R-:W-:Y:S01]  /*71f0*/  IMAD R28, R9, 0x4, R26 ;  /* 0x00000004091c7824 */ /* 0x000fe200078e021a */
[----:B------:R-:W-:Y:S02]  /*7200*/  LEA R202, P2, R14, R186, 0x1 ;  /* 0x000000ba0eca7211 */ /* 0x000fe400078408ff */
[----:B------:R-:W-:Y:S02]  /*7210*/  LEA.HI.X.SX32 R205, R29, R11, 0x1, P1 ;  /* 0x0000000b1dcd7211 */ /* 0x000fe400008f0eff */
[----:B------:R-:W-:Y:S02]  /*7220*/  LEA R30, R9, R28, 0x2 ;  /* 0x0000001c091e7211 */ /* 0x000fe400078e10ff */
[----:B------:R-:W-:-:S02]  /*7230*/  LEA R198, P1, R20, R186, 0x1 ;  /* 0x000000ba14c67211 */ /* 0x000fc400078208ff */
[-C--:B------:R-:W-:Y:S01]  /*7240*/  LEA R200, P3, R16, R186.reuse, 0x1 ;  /* 0x000000ba10c87211 */ /* 0x080fe200078608ff */
[C---:B------:R-:W-:Y:S01]  /*7250*/  IMAD R32, R9.reuse, 0x4, R30 ;  /* 0x0000000409207824 */ /* 0x040fe200078e021e */
[-C--:B------:R-:W-:Y:S02]  /*7260*/  LEA.HI.X.SX32 R199, R20, R11.reuse, 0x1, P1 ;  /* 0x0000000b14c77211 */ /* 0x080fe400008f0eff */
[----:B------:R-:W-:Y:S02]  /*7270*/  LEA R192, P1, R26, R186, 0x1 ;  /* 0x000000ba1ac07211 */ /* 0x000fe400078208ff */
[C---:B------:R-:W-:Y:S02]  /*7280*/  LEA R34, R9.reuse, R32, 0x2 ;  /* 0x0000002009227211 */ /* 0x040fe400078e10ff */
[-C--:B------:R-:W-:Y:S02]  /*7290*/  LEA.HI.X.SX32 R203, R14, R11.reuse, 0x1, P2 ;  /* 0x0000000b0ecb7211 */ /* 0x080fe400010f0eff */
[-C--:B------:R-:W-:Y:S01]  /*72a0*/  LEA.HI.X.SX32 R201, R16, R11.reuse, 0x1, P3 ;  /* 0x0000000b10c97211 */ /* 0x080fe200018f0eff */
[----:B------:R-:W-:Y:S01]  /*72b0*/  IMAD R36, R9, 0x4, R34 ;  /* 0x0000000409247824 */ /* 0x000fe200078e0222 */
[----:B------:R-:W-:-:S02]  /*72c0*/  LEA.HI.X.SX32 R193, R26, R11, 0x1, P1 ;  /* 0x0000000b1ac17211 */ /* 0x000fc400008f0eff */
[----:B------:R-:W-:Y:S02]  /*72d0*/  LEA R196, P2, R22, R186, 0x1 ;  /* 0x000000ba16c47211 */ /* 0x000fe400078408ff */
[C---:B------:R-:W-:Y:S02]  /*72e0*/  LEA R38, R9.reuse, R36, 0x2 ;  /* 0x0000002409267211 */ /* 0x040fe400078e10ff */
[-C--:B------:R-:W-:Y:S02]  /*72f0*/  LEA R194, P3, R24, R186.reuse, 0x1 ;  /* 0x000000ba18c27211 */ /* 0x080fe400078608ff */
[----:B------:R-:W-:Y:S01]  /*7300*/  LEA R12, P1, R32, R186, 0x1 ;  /* 0x000000ba200c7211 */ /* 0x000fe200078208ff */
[----:B------:R-:W-:Y:S01]  /*7310*/  IMAD R40, R9, 0x4, R38 ;  /* 0x0000000409287824 */ /* 0x000fe200078e0226 */
[-C--:B------:R-:W-:Y:S02]  /*7320*/  LEA.HI.X.SX32 R197, R22, R11.reuse, 0x1, P2 ;  /* 0x0000000b16c57211 */ /* 0x080fe400010f0eff */
[----:B------:R-:W-:-:S02]  /*7330*/  LEA.HI.X.SX32 R195, R24, R11, 0x1, P3 ;  /* 0x0000000b18c37211 */ /* 0x000fc400018f0eff */
[C---:B------:R-:W-:Y:S02]  /*7340*/  LEA R42, R9.reuse, R40, 0x2 ;  /* 0x00000028092a7211 */ /* 0x040fe400078e10ff */
[----:B------:R-:W-:Y:S02]  /*7350*/  LEA.HI.X.SX32 R13, R32, R11, 0x1, P1 ;  /* 0x0000000b200d7211 */ /* 0x000fe400008f0eff */
[C---:B------:R-:W-:Y:S02]  /*7360*/  LEA R44, R9.reuse, R42, 0x2 ;  /* 0x0000002a092c7211 */ /* 0x040fe400078e10ff */
[-C--:B------:R-:W-:Y:S02]  /*7370*/  LEA R190, P2, R28, R186.reuse, 0x1 ;  /* 0x000000ba1cbe7211 */ /* 0x080fe400078408ff */
[-C--:B------:R-:W-:Y:S01]  /*7380*/  LEA R188, P3, R30, R186.reuse, 0x1 ;  /* 0x000000ba1ebc7211 */ /* 0x080fe200078608ff */
[----:B------:R-:W-:Y:S01]  /*7390*/  IMAD R46, R9, 0x4, R44 ;  /* 0x00000004092e7824 */ /* 0x000fe200078e022c */
[----:B------:R-:W-:-:S02]  /*73a0*/  LEA R20, P1, R38, R186, 0x1 ;  /* 0x000000ba26147211 */ /* 0x000fc400078208ff */
[----:B------:R-:W-:Y:S02]  /*73b0*/  SHF.R.U32.HI R2, RZ, 0x1, R2 ;  /* 0x00000001ff027819 */ /* 0x000fe40000011602 */
[C---:B------:R-:W-:Y:S02]  /*73c0*/  LEA R48, R9.reuse, R46, 0x2 ;  /* 0x0000002e09307211 */ /* 0x040fe400078e10ff */
[-C--:B------:R-:W-:Y:S02]  /*73d0*/  LEA.HI.X.SX32 R191, R28, R11.reuse, 0x1, P2 ;  /* 0x0000000b1cbf7211 */ /* 0x080fe400010f0eff */
[C---:B------:R-:W-:Y:S02]  /*73e0*/  LEA R50, R9.reuse, R48, 0x2 ;  /* 0x0000003009327211 */ /* 0x040fe400078e10ff */
[-C--:B------:R-:W-:Y:S02]  /*73f0*/  LEA.HI.X.SX32 R189, R30, R11.reuse, 0x1, P3 ;  /* 0x0000000b1ebd7211 */ /* 0x080fe400018f0eff */
[----:B------:R-:W-:Y:S01]  /*7400*/  LEA.HI.X.SX32 R21, R38, R11, 0x1, P1 ;  /* 0x0000000b26157211 */ /* 0x000fe200008f0eff */
[----:B------:R-:W-:Y:S01]  /*7410*/  IMAD R52, R9, 0x4, R50 ;  /* 0x0000000409347824 */ /* 0x000fe200078e0232 */
[----:B------:R-:W-:-:S02]  /*7420*/  LEA R14, P2, R34, R186, 0x1 ;  /* 0x000000ba220e7211 */ /* 0x000fc400078408ff */
[----:B------:R-:W-:Y:S02]  /*7430*/  LEA R16, P3, R36, R186, 0x1 ;  /* 0x000000ba24107211 */ /* 0x000fe400078608ff */
[C---:B------:R-:W-:Y:S02]  /*7440*/  LEA R54, R9.reuse, R52, 0x2 ;  /* 0x0000003409367211 */ /* 0x040fe400078e10ff */
[----:B------:R-:W-:Y:S02]  /*7450*/  LEA R26, P1, R44, R186, 0x1 ;  /* 0x000000ba2c1a7211 */ /* 0x000fe400078208ff */
[----:B------:R-:W-:Y:S01]  /*7460*/  LEA.HI R0, R0, R17, RZ, 0x1f ;  /* 0x0000001100007211 */ /* 0x000fe200078ff8ff */
[----:B------:R-:W-:Y:S01]  /*7470*/  IMAD R56, R9, 0x4, R54 ;  /* 0x0000000409387824 */ /* 0x000fe200078e0236 */
[----:B------:R-:W-:Y:S02]  /*7480*/  LOP3.LUT R2, R15, R2, RZ, 0x3c, !PT ;  /* 0x000000020f027212 */ /* 0x000fe400078e3cff */
[-C--:B------:R-:W-:Y:S01]  /*7490*/  LEA.HI.X.SX32 R15, R34, R11.reuse, 0x1, P2 ;  /* 0x0000000b220f7211 */ /* 0x080fe200010f0eff */
[----:B------:R-:W-:Y:S01]  /*74a0*/  IMAD R58, R9, 0x4, R56 ;  /* 0x00000004093a7824 */ /* 0x000fe200078e0238 */
[----:B------:R-:W-:-:S02]  /*74b0*/  LEA.HI.X.SX32 R17, R36, R11, 0x1, P3 ;  /* 0x0000000b24117211 */ /* 0x000fc400018f0eff */
[-C--:B------:R-:W-:Y:S02]  /*74c0*/  LEA.HI.X.SX32 R27, R44, R11.reuse, 0x1, P1 ;  /* 0x0000000b2c1b7211 */ /* 0x080fe400008f0eff */
[C---:B------:R-:W-:Y:S02]  /*74d0*/  LEA R60, R9.reuse, R58, 0x2 ;  /* 0x0000003a093c7211 */ /* 0x040fe400078e10ff */
[-C--:B------:R-:W-:Y:S02]  /*74e0*/  LEA R22, P2, R40, R186.reuse, 0x1 ;  /* 0x000000ba28167211 */ /* 0x080fe400078408ff */
[-C--:B------:R-:W-:Y:S01]  /*74f0*/  LEA R24, P3, R42, R186.reuse, 0x1 ;  /* 0x000000ba2a187211 */ /* 0x080fe200078608ff */
[----:B------:R-:W-:Y:S01]  /*7500*/  IMAD R62, R9, 0x4, R60 ;  /* 0x00000004093e7824 */ /* 0x000fe200078e023c */
[----:B------:R-:W-:Y:S02]  /*7510*/  LEA R32, P1, R50, R186, 0x1 ;  /* 0x000000ba32207211 */ /* 0x000fe400078208ff */
[----:B------:R-:W-:-:S02]  /*7520*/  LEA.HI.X.SX32 R23, R40, R11, 0x1, P2 ;  /* 0x0000000b28177211 */ /* 0x000fc400010f0eff */
[C---:B------:R-:W-:Y:S02]  /*7530*/  LEA R128, R9.reuse, R62, 0x2 ;  /* 0x0000003e09807211 */ /* 0x040fe400078e10ff */
[-C--:B------:R-:W-:Y:S02]  /*7540*/  LEA.HI.X.SX32 R25, R42, R11.reuse, 0x1, P3 ;  /* 0x0000000b2a197211 */ /* 0x080fe400018f0eff */
[----:B------:R-:W-:Y:S01]  /*7550*/  LEA.HI.X.SX32 R33, R50, R11, 0x1, P1 ;  /* 0x0000000b32217211 */ /* 0x000fe200008f0eff */
[C---:B------:R-:W-:Y:S01]  /*7560*/  IMAD R130, R9.reuse, 0x4, R128 ;  /* 0x0000000409827824 */ /* 0x040fe200078e0280 */
[-C--:B------:R-:W-:Y:S02]  /*7570*/  LEA R28, P2, R46, R186.reuse, 0x1 ;  /* 0x000000ba2e1c7211 */ /* 0x080fe400078408ff */
[----:B------:R-:W-:Y:S02]  /*7580*/  LEA R30, P3, R48, R186, 0x1 ;  /* 0x000000ba301e7211 */ /* 0x000fe400078608ff */
[----:B------:R-:W-:-:S02]  /*7590*/  LEA R132, R9, R130, 0x2 ;  /* 0x0000008209847211 */ /* 0x000fc400078e10ff */
[----:B------:R-:W-:Y:S02]  /*75a0*/  LEA R38, P1, R56, R186, 0x1 ;  /* 0x000000ba38267211 */ /* 0x000fe400078208ff */
[-C--:B------:R-:W-:Y:S01]  /*75b0*/  LEA.HI.X.SX32 R29, R46, R11.reuse, 0x1, P2 ;  /* 0x0000000b2e1d7211 */ /* 0x080fe200010f0eff */
[C---:B------:R-:W-:Y:S01]  /*75c0*/  IMAD R134, R9.reuse, 0x4, R132 ;  /* 0x0000000409867824 */ /* 0x040fe200078e0284 */
[-C--:B------:R-:W-:Y:S02]  /*75d0*/  LEA.HI.X.SX32 R31, R48, R11.reuse, 0x1, P3 ;  /* 0x0000000b301f7211 */ /* 0x080fe400018f0eff */
[----:B------:R-:W-:Y:S02]  /*75e0*/  LEA.HI.X.SX32 R39, R56, R11, 0x1, P1 ;  /* 0x0000000b38277211 */ /* 0x000fe400008f0eff */
[----:B------:R-:W-:Y:S02]  /*75f0*/  LEA R136, R9, R134, 0x2 ;  /* 0x0000008609887211 */ /* 0x000fe400078e10ff */
[----:B------:R-:W-:-:S02]  /*7600*/  LEA R34, P2, R52, R186, 0x1 ;  /* 0x000000ba34227211 */ /* 0x000fc400078408ff */
[-C--:B------:R-:W-:Y:S01]  /*7610*/  LEA R36, P3, R54, R186.reuse, 0x1 ;  /* 0x000000ba36247211 */ /* 0x080fe200078608ff */
[----:B------:R-:W-:Y:S01]  /*7620*/  IMAD R138, R9, 0x4, R136 ;  /* 0x00000004098a7824 */ /* 0x000fe200078e0288 */
[----:B------:R-:W-:Y:S02]  /*7630*/  LEA R44, P1, R62, R186, 0x1 ;  /* 0x000000ba3e2c7211 */ /* 0x000fe400078208ff */
[----:B------:R-:W-:Y:S02]  /*7640*/  ISETP.GE.U32.AND P0, PT, R35, 0x20, PT ;  /* 0x000000202300780c */ /* 0x000fe40003f06070 */
        /* <DEDUP_REMOVED lines=14> */
[-C--:B------:R-:W-:Y:S01]  /*7730*/  LEA R46, P2, R128, R186.reuse, 0x1 ;  /* 0x000000ba802e7211 */ /* 0x080fe200078408ff */
[C---:B------:R-:W-:Y:S01]  /*7740*/  IMAD R150, R9.reuse, 0x4, R148 ;  /* 0x0000000409967824 */ /* 0x040fe200078e0294 */
[-C--:B------:R-:W-:Y:S02]  /*7750*/  LEA R48, P3, R130, R186.reuse, 0x1 ;  /* 0x000000ba82307211 */ /* 0x080fe400078608ff */
[----:B------:R-:W-:Y:S02]  /*7760*/  LEA R56, P1, R138, R186, 0x1 ;  /* 0x000000ba8a387211 */ /* 0x000fe400078208ff */
[----:B------:R-:W-:-:S02]  /*7770*/  LEA R152, R9, R150, 0x2 ;  /* 0x0000009609987211 */ /* 0x000fc400078e10ff */
[-C--:B------:R-:W-:Y:S02]  /*7780*/  LEA.HI.X.SX32 R47, R128, R11.reuse, 0x1, P2 ;  /* 0x0000000b802f7211 */ /* 0x080fe400010f0eff */
[-C--:B------:R-:W-:Y:S01]  /*7790*/  LEA.HI.X.SX32 R49, R130, R11.reuse, 0x1, P3 ;  /* 0x0000000b82317211 */ /* 0x080fe200018f0eff */
[C---:B------:R-:W-:Y:S01]  /*77a0*/  IMAD R154, R9.reuse, 0x4, R152 ;  /* 0x00000004099a7824 */ /* 0x040fe200078e0298 */
[----:B------:R-:W-:Y:S02]  /*77b0*/  LEA.HI.X.SX32 R57, R138, R11, 0x1, P1 ;  /* 0x0000000b8a397211 */ /* 0x000fe400008f0eff */
[----:B------:R-:W-:Y:S02]  /*77c0*/  LEA R52, P2, R134, R186, 0x1 ;  /* 0x000000ba86347211 */ /* 0x000fe400078408ff */
[----:B------:R-:W-:Y:S02]  /*77d0*/  LEA R156, R9, R154, 0x2 ;  /* 0x0000009a099c7211 */ /* 0x000fe400078e10ff */
[----:B------:R-:W-:-:S02]  /*77e0*/  LEA R54, P3, R136, R186, 0x1 ;  /* 0x000000ba88367211 */ /* 0x000fc400078608ff */
[----:B------:R-:W-:Y:S01]  /*77f0*/  LEA R62, P1, R144, R186, 0x1 ;  /* 0x000000ba903e7211 */ /* 0x000fe200078208ff */
[C---:B------:R-:W-:Y:S01]  /*7800*/  IMAD R158, R9.reuse, 0x4, R156 ;  /* 0x00000004099e7824 */ /* 0x040fe200078e029c */
[-C--:B------:R-:W-:Y:S02]  /*7810*/  LEA.HI.X.SX32 R53, R134, R11.reuse, 0x1, P2 ;  /* 0x0000000b86357211 */ /* 0x080fe400010f0eff */
[-C--:B------:R-:W-:Y:S02]  /*7820*/  LEA.HI.X.SX32 R55, R136, R11.reuse, 0x1, P3 ;  /* 0x0000000b88377211 */ /* 0x080fe400018f0eff */
[C---:B------:R-:W-:Y:S02]  /*7830*/  LEA R160, R9.reuse, R158, 0x2 ;  /* 0x0000009e09a07211 */ /* 0x040fe400078e10ff */
[----:B------:R-:W-:Y:S02]  /*7840*/  LEA.HI.X.SX32 R63, R144, R11, 0x1, P1 ;  /* 0x0000000b903f7211 */ /* 0x000fe400008f0eff */
[-C--:B------:R-:W-:Y:S01]  /*7850*/  LEA R58, P2, R140, R186.reuse, 0x1 ;  /* 0x000000ba8c3a7211 */ /* 0x080fe200078408ff */
[----:B------:R-:W-:Y:S01]  /*7860*/  IMAD R162, R9, 0x4, R160 ;  /* 0x0000000409a27824 */ /* 0x000fe200078e02a0 */
[----:B------:R-:W-:-:S02]  /*7870*/  LEA R60, P3, R142, R186, 0x1 ;  /* 0x000000ba8e3c7211 */ /* 0x000fc400078608ff */
[----:B------:R-:W-:Y:S02]  /*7880*/  LEA R132, P1, R150, R186, 0x1 ;  /* 0x000000ba96847211 */ /* 0x000fe400078208ff */
[C---:B------:R-:W-:Y:S02]  /*7890*/  LEA R164, R9.reuse, R162, 0x2 ;  /* 0x000000a209a47211 */ /* 0x040fe400078e10ff */
[-C--:B------:R-:W-:Y:S02]  /*78a0*/  LEA.HI.X.SX32 R59, R140, R11.reuse, 0x1, P2 ;  /* 0x0000000b8c3b7211 */ /* 0x080fe400010f0eff */
[-C--:B------:R-:W-:Y:S01]  /*78b0*/  LEA.HI.X.SX32 R61, R142, R11.reuse, 0x1, P3 ;  /* 0x0000000b8e3d7211 */ /* 0x080fe200018f0eff */
[----:B------:R-:W-:Y:S01]  /*78c0*/  IMAD R166, R9, 0x4, R164 ;  /* 0x0000000409a67824 */ /* 0x000fe200078e02a4 */
[----:B------:R-:W-:Y:S02]  /*78d0*/  LEA.HI.X.SX32 R133, R150, R11, 0x1, P1 ;  /* 0x0000000b96857211 */ /* 0x000fe400008f0eff */
[----:B------:R-:W-:-:S02]  /*78e0*/  LEA R128, P2, R146, R186, 0x1 ;  /* 0x000000ba92807211 */ /* 0x000fc400078408ff */
[C---:B------:R-:W-:Y:S02]  /*78f0*/  LEA R168, R9.reuse, R166, 0x2 ;  /* 0x000000a609a87211 */ /* 0x040fe400078e10ff */
[-C--:B------:R-:W-:Y:S02]  /*7900*/  LEA R130, P3, R148, R186.reuse, 0x1 ;  /* 0x000000ba94827211 */ /* 0x080fe400078608ff */
[----:B------:R-:W-:Y:S01]  /*7910*/  LEA R138, P1, R156, R186, 0x1 ;  /* 0x000000ba9c8a7211 */ /* 0x000fe200078208ff */
[C---:B------:R-:W-:Y:S01]  /*7920*/  IMAD R170, R9.reuse, 0x4, R168 ;  /* 0x0000000409aa7824 */ /* 0x040fe200078e02a8 */
[-C--:B------:R-:W-:Y:S02]  /*7930*/  LEA.HI.X.SX32 R129, R146, R11.reuse, 0x1, P2 ;  /* 0x0000000b92817211 */ /* 0x080fe400010f0eff */
[----:B------:R-:W-:Y:S02]  /*7940*/  LEA.HI.X.SX32 R131, R148, R11, 0x1, P3 ;  /* 0x0000000b94837211 */ /* 0x000fe400018f0eff */
[----:B------:R-:W-:-:S02]  /*7950*/  LEA R172, R9, R170, 0x2 ;  /* 0x000000aa09ac7211 */ /* 0x000fc400078e10ff */
[-C--:B------:R-:W-:Y:S02]  /*7960*/  LEA.HI.X.SX32 R139, R156, R11.reuse, 0x1, P1 ;  /* 0x0000000b9c8b7211 */ /* 0x080fe400008f0eff */
[-C--:B------:R-:W-:Y:S01]  /*7970*/  LEA R134, P2, R152, R186.reuse, 0x1 ;  /* 0x000000ba98867211 */ /* 0x080fe200078408ff */
[C---:B------:R-:W-:Y:S01]  /*7980*/  IMAD R174, R9.reuse, 0x4, R172 ;  /* 0x0000000409ae7824 */ /* 0x040fe200078e02ac */
[-C--:B------:R-:W-:Y:S02]  /*7990*/  LEA R136, P3, R154, R186.reuse, 0x1 ;  /* 0x000000ba9a887211 */ /* 0x080fe400078608ff */
[----:B------:R-:W-:Y:S02]  /*79a0*/  LEA R144, P1, R162, R186, 0x1 ;  /* 0x000000baa2907211 */ /* 0x000fe400078208ff */
[----:B------:R-:W-:Y:S02]  /*79b0*/  LEA R176, R9, R174, 0x2 ;  /* 0x000000ae09b07211 */ /* 0x000fe400078e10ff */
[----:B------:R-:W-:-:S02]  /*79c0*/  LEA.HI.X.SX32 R135, R152, R11, 0x1, P2 ;  /* 0x0000000b98877211 */ /* 0x000fc400010f0eff */
[-C--:B------:R-:W-:Y:S01]  /*79d0*/  LEA.HI.X.SX32 R137, R154, R11.reuse, 0x1, P3 ;  /* 0x0000000b9a897211 */ /* 0x080fe200018f0eff */
[C---:B------:R-:W-:Y:S01]  /*79e0*/  IMAD R178, R9.reuse, 0x4, R176 ;  /* 0x0000000409b27824 */ /* 0x040fe200078e02b0 */
[-C--:B------:R-:W-:Y:S02]  /*79f0*/  LEA.HI.X.SX32 R145, R162, R11.reuse, 0x1, P1 ;  /* 0x0000000ba2917211 */ /* 0x080fe400008f0eff */
[----:B------:R-:W-:Y:S02]  /*7a00*/  LEA R140, P2, R158, R186, 0x1 ;  /* 0x000000ba9e8c7211 */ /* 0x000fe400078408ff */
[C---:B------:R-:W-:Y:S02]  /*7a10*/  LEA R180, R9.reuse, R178, 0x2 ;  /* 0x000000b209b47211 */ /* 0x040fe400078e10ff */
[-C--:B------:R-:W-:Y:S02]  /*7a20*/  LEA R142, P3, R160, R186.reuse, 0x1 ;  /* 0x000000baa08e7211 */ /* 0x080fe400078608ff */
[----:B------:R-:W-:Y:S01]  /*7a30*/  LEA R150, P1, R168, R186, 0x1 ;  /* 0x000000baa8967211 */ /* 0x000fe200078208ff */
[----:B------:R-:W-:Y:S01]  /*7a40*/  IMAD R182, R9, 0x4, R180 ;  /* 0x0000000409b67824 */ /* 0x000fe200078e02b4 */
[----:B------:R-:W-:-:S02]  /*7a50*/  LEA.HI.X.SX32 R141, R158, R11, 0x1, P2 ;  /* 0x0000000b9e8d7211 */ /* 0x000fc400010f0eff */
[-C--:B------:R-:W-:Y:S02]  /*7a60*/  LEA.HI.X.SX32 R143, R160, R11.reuse, 0x1, P3 ;  /* 0x0000000ba08f7211 */ /* 0x080fe400018f0eff */
[C---:B------:R-:W-:Y:S02]  /*7a70*/  LEA R184, R9.reuse, R182, 0x2 ;  /* 0x000000b609b87211 */ /* 0x040fe400078e10ff */
[----:B------:R-:W-:Y:S02]  /*7a80*/  LEA.HI.X.SX32 R151, R168, R11, 0x1, P1 ;  /* 0x0000000ba8977211 */ /* 0x000fe400008f0eff */
[-C--:B------:R-:W-:Y:S01]  /*7a90*/  LEA R146, P2, R164, R186.reuse, 0x1 ;  /* 0x000000baa4927211 */ /* 0x080fe200078408ff */
[----:B------:R-:W-:Y:S01]  /*7aa0*/  IMAD R206, R9, 0x4, R184 ;  /* 0x0000000409ce7824 */ /* 0x000fe200078e02b8 */
[-C--:B------:R-:W-:Y:S02]  /*7ab0*/  LEA R148, P3, R166, R186.reuse, 0x1 ;  /* 0x000000baa6947211 */ /* 0x080fe400078608ff */
[----:B------:R-:W-:-:S02]  /*7ac0*/  LEA R156, P1, R174, R186, 0x1 ;  /* 0x000000baae9c7211 */ /* 0x000fc400078208ff */
[C---:B------:R-:W-:Y:S02]  /*7ad0*/  LEA R208, R9.reuse, R206, 0x2 ;  /* 0x000000ce09d07211 */ /* 0x040fe400078e10ff */
[-C--:B------:R-:W-:Y:S02]  /*7ae0*/  LEA.HI.X.SX32 R147, R164, R11.reuse, 0x1, P2 ;  /* 0x0000000ba4937211 */ /* 0x080fe400010f0eff */
[-C--:B------:R-:W-:Y:S01]  /*7af0*/  LEA.HI.X.SX32 R149, R166, R11.reuse, 0x1, P3 ;  /* 0x0000000ba6957211 */ /* 0x080fe200018f0eff */
[C---:B------:R-:W-:Y:S01]  /*7b00*/  IMAD R210, R9.reuse, 0x4, R208 ;  /* 0x0000000409d27824 */ /* 0x040fe200078e02d0 */
[----:B------:R-:W-:Y:S02]  /*7b10*/  LEA.HI.X.SX32 R157, R174, R11, 0x1, P1 ;  /* 0x0000000bae9d7211 */ /* 0x000fe400008f0eff */
[----:B------:R-:W-:Y:S02]  /*7b20*/  LEA R152, P2, R170, R186, 0x1 ;  /* 0x000000baaa987211 */ /* 0x000fe400078408ff */
[----:B------:R-:W-:-:S02]  /*7b30*/  LEA R212, R9, R210, 0x2 ;  /* 0x000000d209d47211 */ /* 0x000fc400078e10ff */
[-C--:B------:R-:W-:Y:S02]  /*7b40*/  LEA R154, P3, R172, R186.reuse, 0x1 ;  /* 0x000000baac9a7211 */ /* 0x080fe400078608ff */
[-C--:B------:R-:W-:Y:S01]  /*7b50*/  LEA R162, P1, R180, R186.reuse, 0x1 ;  /* 0x000000bab4a27211 */ /* 0x080fe200078208ff */
[----:B------:R-:W-:Y:S01]  /*7b60*/  IMAD R214, R9, 0x4, R212 ;  /* 0x0000000409d67824 */ /* 0x000fe200078e02d4 */
[-C--:B------:R-:W-:Y:S02]  /*7b70*/  LEA.HI.X.SX32 R153, R170, R11.reuse, 0x1, P2 ;  /* 0x0000000baa997211 */ /* 0x080fe400010f0eff */
[-C--:B------:R-:W-:Y:S02]  /*7b80*/  LEA.HI.X.SX32 R155, R172, R11.reuse, 0x1, P3 ;  /* 0x0000000bac9b7211 */ /* 0x080fe400018f0eff */
[----:B------:R-:W-:Y:S02]  /*7b90*/  LEA.HI.X.SX32 R163, R180, R11, 0x1, P1 ;  /* 0x0000000bb4a37211 */ /* 0x000fe400008f0eff */
[----:B------:R-:W-:-:S02]  /*7ba0*/  LEA R158, P2, R176, R186, 0x1 ;  /* 0x000000bab09e7211 */ /* 0x000fc400078408ff */
[----:B------:R-:W-:Y:S02]  /*7bb0*/  LEA R160, P3, R178, R186, 0x1 ;  /* 0x000000bab2a07211 */ /* 0x000fe400078608ff */
[C---:B------:R-:W-:Y:S02]  /*7bc0*/  LEA R180, R9.reuse, R214, 0x2 ;  /* 0x000000d609b47211 */ /* 0x040fe400078e10ff */
[-C--:B------:R-:W-:Y:S02]  /*7bd0*/  LEA.HI.X.SX32 R159, R176, R11.reuse, 0x1, P2 ;  /* 0x0000000bb09f7211 */ /* 0x080fe400010f0eff */
[----:B------:R-:W-:Y:S01]  /*7be0*/  LEA.HI.X.SX32 R161, R178, R11, 0x1, P3 ;  /* 0x0000000bb2a17211 */ /* 0x000fe200018f0eff */
[----:B------:R-:W-:Y:S01]  /*7bf0*/  IMAD R216, R9, 0x4, R180 ;  /* 0x0000000409d87824 */ /* 0x000fe200078e02b4 */
[-C--:B------:R-:W-:Y:S02]  /*7c00*/  LEA R164, P2, R182, R186.reuse, 0x1 ;  /* 0x000000bab6a47211 */ /* 0x080fe400078408ff */
[----:B------:R-:W-:-:S02]  /*7c10*/  LEA R166, P3, R184, R186, 0x1 ;  /* 0x000000bab8a67211 */ /* 0x000fc400078608ff */
[-C--:B------:R-:W-:Y:S02]  /*7c20*/  LEA R168, P1, R206, R186.reuse, 0x1 ;  /* 0x000000bacea87211 */ /* 0x080fe400078208ff */
[-C--:B------:R-:W-:Y:S02]  /*7c30*/  LEA.HI.X.SX32 R165, R182, R11.reuse, 0x1, P2 ;  /* 0x0000000bb6a57211 */ /* 0x080fe400010f0eff */
[-C--:B------:R-:W-:Y:S02]  /*7c40*/  LEA.HI.X.SX32 R167, R184, R11.reuse, 0x1, P3 ;  /* 0x0000000bb8a77211 */ /* 0x080fe400018f0eff */
[----:B------:R-:W-:Y:S02]  /*7c50*/  LEA.HI.X.SX32 R169, R206, R11, 0x1, P1 ;  /* 0x0000000bcea97211 */ /* 0x000fe400008f0eff */
[-C--:B------:R-:W-:Y:S02]  /*7c60*/  LEA R170, P2, R208, R186.reuse, 0x1 ;  /* 0x000000bad0aa7211 */ /* 0x080fe400078408ff */
[----:B------:R-:W-:-:S02]  /*7c70*/  LEA R172, P3, R210, R186, 0x1 ;  /* 0x000000bad2ac7211 */ /* 0x000fc400078608ff */
[C---:B------:R-:W-:Y:S02]  /*7c80*/  LEA R206, R9.reuse, R216, 0x2 ;  /* 0x000000d809ce7211 */ /* 0x040fe400078e10ff */
[-C--:B------:R-:W-:Y:S02]  /*7c90*/  LEA.HI.X.SX32 R171, R208, R11.reuse, 0x1, P2 ;  /* 0x0000000bd0ab7211 */ /* 0x080fe400010f0eff */
[----:B------:R-:W-:Y:S01]  /*7ca0*/  LEA.HI.X.SX32 R173, R210, R11, 0x1, P3 ;  /* 0x0000000bd2ad7211 */ /* 0x000fe200018f0eff */
[----:B------:R-:W-:Y:S01]  /*7cb0*/  IMAD R208, R9, 0x4, R206 ;  /* 0x0000000409d07824 */ /* 0x000fe200078e02ce */
[-C--:B------:R-:W-:Y:S02]  /*7cc0*/  LEA R178, P3, R180, R186.reuse, 0x1 ;  /* 0x000000bab4b27211 */ /* 0x080fe400078608ff */
[-C--:B------:R-:W-:Y:S02]  /*7cd0*/  LEA R174, P1, R212, R186.reuse, 0x1 ;  /* 0x000000bad4ae7211 */ /* 0x080fe400078208ff */
[----:B------:R-:W-:-:S02]  /*7ce0*/  LEA R176, P2, R214, R186, 0x1 ;  /* 0x000000bad6b07211 */ /* 0x000fc400078408ff */
[-C--:B------:R-:W-:Y:S02]  /*7cf0*/  LEA.HI.X.SX32 R179, R180, R11.reuse, 0x1, P3 ;  /* 0x0000000bb4b37211 */ /* 0x080fe400018f0eff */
[-C--:B------:R-:W-:Y:S01]  /*7d00*/  LEA.HI.X.SX32 R175, R212, R11.reuse, 0x1, P1 ;  /* 0x0000000bd4af7211 */ /* 0x080fe200008f0eff */
[----:B------:R-:W-:Y:S01]  /*7d10*/  IMAD.MOV.U32 R212, RZ, RZ, R87 ;  /* 0x000000ffffd47224 */ /* 0x000fe200078e0057 */
[-C--:B------:R-:W-:Y:S02]  /*7d20*/  LEA R184, P3, R208, R186.reuse, 0x1 ;  /* 0x000000bad0b87211 */ /* 0x080fe400078608ff */
[-C--:B------:R-:W-:Y:S02]  /*7d30*/  LEA R180, P1, R216, R186.reuse, 0x1 ;  /* 0x000000bad8b47211 */ /* 0x080fe400078208ff */
[----:B------:R-:W-:Y:S02]  /*7d40*/  LEA.HI.X.SX32 R177, R214, R11, 0x1, P2 ;  /* 0x0000000bd6b17211 */ /* 0x000fe400010f0eff */
[----:B------:R-:W-:-:S02]  /*7d50*/  LEA R182, P2, R206, R186, 0x1 ;  /* 0x000000baceb67211 */ /* 0x000fc400078408ff */
[-C--:B------:R-:W-:Y:S02]  /*7d60*/  LEA.HI.X.SX32 R185, R208, R11.reuse, 0x1, P3 ;  /* 0x0000000bd0b97211 */ /* 0x080fe400018f0eff */
[-C--:B------:R-:W-:Y:S02]  /*7d70*/  LEA.HI.X.SX32 R181, R216, R11.reuse, 0x1, P1 ;  /* 0x0000000bd8b57211 */ /* 0x080fe400008f0eff */
[----:B------:R-:W-:Y:S02]  /*7d80*/  FSETP.GEU.AND P3, PT, R8, 1.175494350822287508e-38, PT ;  /* 0x008000000800780b */ /* 0x000fe40003f6e000 */
[----:B------:R-:W-:Y:S02]  /*7d90*/  FSETP.GT.AND P1, PT, |R90|, 8.50705917302346158658e+37, PT ;  /* 0x7e8000005a00780b */ /* 0x000fe40003f24200 */
[----:B------:R-:W-:Y:S01]  /*7da0*/  LEA.HI.X.SX32 R183, R206, R11, 0x1, P2 ;  /* 0x0000000bceb77211 */ /* 0x000fe200010f0eff */
[----:B------:R-:W-:Y:S01]  /*7db0*/  IMAD.MOV.U32 R206, RZ, RZ, R92 ;  /* 0x000000ffffce7224 */ /* 0x000fe200078e005c */
[----:B------:R-:W-:-:S02]  /*7dc0*/  MOV R216, R95 ;  /* 0x0000005f00d87202 */ /* 0x000fc40000000f00 */
[----:B------:R-:W-:Y:S02]  /*7dd0*/  FSEL R92, R85, R8, !P3 ;  /* 0x00000008555c7208 */ /* 0x000fe40005800000 */
[----:B------:R-:W-:Y:S02]  /*7de0*/  FSEL R95, RZ, -23, P3 ;  /* 0xc1b80000ff5f7808 */ /* 0x000fe40001800000 */
[C---:B------:R-:W-:Y:S02]  /*7df0*/  FSETP.GEU.AND P3, PT, |R90|.reuse, 1.175494350822287508e-38, PT ;  /* 0x008000005a00780b */ /* 0x040fe40003f6e200 */
[----:B------:R-:W-:Y:S01]  /*7e00*/  FSETP.GEU.AND P2, PT, R209, 1.175494350822287508e-38, PT ;  /* 0x00800000d100780b */ /* 0x000fe20003f4e000 */
[----:B------:R-:W-:Y:S01]  /*7e10*/  @P1 FMUL R67, R67, 0.25 ;  /* 0x3e80000043431820 */ /* 0x000fe20000400000 */
[----:B------:R-:W-:Y:S01]  /*7e20*/  FSEL R93, R93, R90, !P5 ;  /* 0x0000005a5d5d7208 */ /* 0x000fe20006800000 */
[----:B------:R-:W-:Y:S01]  /*7e30*/  @P1 FMUL R90, R90, 0.25 ;  /* 0x3e8000005a5a1820 */ /* 0x000fe20000400000 */
[----:B------:R-:W-:Y:S01]  /*7e40*/  MOV R218, R10 ;  /* 0x0000000a00da7202 */ /* 0x000fe20000000f00 */
[----:B------:R-:W-:Y:S01]  /*7e50*/  @P1 FMUL R66, R66, 0.25 ;  /* 0x3e80000042421820 */ /* 0x000fe20000400000 */
[----:B------:R-:W-:Y:S01]  /*7e60*/  LEA R9, R9, R208, 0x2 ;  /* 0x000000d009097211 */ /* 0x000fe200078e10ff */
[----:B------:R-:W-:Y:S01]  /*7e70*/  @P1 FMUL R71, R71, 0.25 ;  /* 0x3e80000047471820 */ /* 0x000fe20000400000 */
[----:B------:R-:W-:Y:S01]  /*7e80*/  FSEL R3, R84, R209, !P2 ;  /* 0x000000d154037208 */ /* 0x000fe20005000000 */
[----:B------:R-:W-:Y:S01]  /*7e90*/  @P1 FMUL R69, R69, 0.25 ;  /* 0x3e80000045451820 */ /* 0x000fe20000400000 */
[----:B------:R-:W-:Y:S01]  /*7ea0*/  FSEL R94, RZ, -23, P2 ;  /* 0xc1b80000ff5e7808 */ /* 0x000fe20001000000 */
[----:B------:R-:W-:Y:S01]  /*7eb0*/  @P1 FMUL R73, R73, 0.25 ;  /* 0x3e80000049491820 */ /* 0x000fe20000400000 */
[----:B------:R-:W-:Y:S01]  /*7ec0*/  FSETP.GT.AND P2, PT, |R218|, 8.50705917302346158658e+37, PT ;  /* 0x7e800000da00780b */ /* 0x000fe20003f44200 */
[----:B------:R-:W-:Y:S01]  /*7ed0*/  @P1 FMUL R74, R74, 0.25 ;  /* 0x3e8000004a4a1820 */ /* 0x000fe20000400000 */
[----:B------:R-:W-:Y:S01]  /*7ee0*/  LEA R186, P4, R9, R186, 0x1 ;  /* 0x000000ba09ba7211 */ /* 0x000fe200078808ff */
[----:B------:R-:W-:Y:S01]  /*7ef0*/  @P1 FMUL R79, R79, 0.25 ;  /* 0x3e8000004f4f1820 */ /* 0x000fe20000400000 */
[----:B------:R-:W-:Y:S01]  /*7f00*/  MOV R220, R64 ;  /* 0x0000004000dc7202 */ /* 0x000fe20000000f00 */
[----:B------:R-:W-:Y:S01]  /*7f10*/  @P1 FMUL R91, R91, 0.25 ;  /* 0x3e8000005b5b1820 */ /* 0x000fe20000400000 */
[----:B------:R-:W-:Y:S01]  /*7f20*/  MOV R210, R89 ;  /* 0x0000005900d27202 */ /* 0x000fe20000000f00 */
[----:B------:R-:W-:Y:S01]  /*7f30*/  @P1 FMUL R83, R83, 0.25 ;  /* 0x3e80000053531820 */ /* 0x000fe20000400000 */
[----:B------:R-:W-:Y:S01]  /*7f40*/  LEA.HI.X.SX32 R187, R9, R11, 0x1, P4 ;  /* 0x0000000b09bb7211 */ /* 0x000fe200020f0eff */
[----:B------:R-:W-:Y:S01]  /*7f50*/  @P1 FMUL R82, R82, 0.25 ;  /* 0x3e80000052521820 */ /* 0x000fe20000400000 */
[----:B------:R-:W-:Y:S01]  /*7f60*/  FSETP.GEU.AND P4, PT, R218, 1.175494350822287508e-38, PT ;  /* 0x00800000da00780b */ /* 0x000fe20003f8e000 */
[----:B------:R-:W-:Y:S01]  /*7f70*/  @P1 FMUL R212, R212, 0.25 ;  /* 0x3e800000d4d41820 */ /* 0x000fe20000400000 */
[----:B------:R-:W-:Y:S01]  /*7f80*/  IADD3 R86, R93, -0x3f3504f3, RZ ;  /* 0xc0cafb0d5d567810 */ /* 0x000fe20007ffe0ff */
[----:B------:R-:W-:Y:S01]  /*7f90*/  @P1 FMUL R219, R219, 0.25 ;  /* 0x3e800000dbdb1820 */ /* 0x000fe20000400000 */
[----:B------:R-:W-:Y:S01]  /*7fa0*/  IADD3 R84, R3, -0x3f3504f3, RZ ;  /* 0xc0cafb0d03547810 */ /* 0x000fe20007ffe0ff */
[----:B------:R-:W-:Y:S01]  /*7fb0*/  @P1 FMUL R211, R211, 0.25 ;  /* 0x3e800000d3d31820 */ /* 0x000fe20000400000 */
[----:B------:R-:W-:Y:S01]  /*7fc0*/  LOP3.LUT R86, R86, 0xff800000, RZ, 0xc0, !PT ;  /* 0xff80000056567812 */ /* 0x000fe200078ec0ff */
[----:B------:R-:W-:Y:S01]  /*7fd0*/  @P1 FMUL R217, R217, 0.25 ;  /* 0x3e800000d9d91820 */ /* 0x000fe20000400000 */
[----:B------:R-:W-:Y:S01]  /*7fe0*/  LOP3.LUT R10, R84, 0xff800000, RZ, 0xc0, !PT ;  /* 0xff800000540a7812 */ /* 0x000fe200078ec0ff */
[----:B------:R-:W-:Y:S01]  /*7ff0*/  @P1 FMUL R216, R216, 0.25 ;  /* 0x3e800000d8d81820 */ /* 0x000fe20000400000 */
[----:B------:R0:W-:Y:S01]  /*8000*/  I2F R72, R86 ;  /* 0x0000005600487306 */ /* 0x0001e20000201400 */
[----:B------:R-:W-:Y:S01]  /*8010*/  @P1 FMUL R215, R215, 0.25 ;  /* 0x3e800000d7d71820 */ /* 0x000fe20000400000 */
[----:B------:R-:W-:Y:S01]  /*8020*/  FSETP.GT.AND P1, PT, |R8|, 8.50705917302346158658e+37, PT ;  /* 0x7e8000000800780b */ /* 0x000fe20003f24200 */
[----:B------:R-:W-:Y:S01]  /*8030*/  @!P3 FMUL R90, R90, 16777216 ;  /* 0x4b8000005a5ab820 */ /* 0x000fe20000400000 */
[----:B------:R-:W-:Y:S01]  /*8040*/  MOV R11, R97 ;  /* 0x00000061000b7202 */ /* 0x000fe20000000f00 */
[----:B------:R-:W-:Y:S01]  /*8050*/  @!P3 FMUL R67, R67, 16777216 ;  /* 0x4b8000004343b820 */ /* 0x000fe20000400000 */
[----:B------:R-:W-:Y:S01]  /*8060*/  FSEL R97, RZ, -23, P5 ;  /* 0xc1b80000ff617808 */ /* 0x000fe20002800000 */
[----:B------:R-:W-:Y:S01]  /*8070*/  @!P3 FMUL R66, R66, 16777216 ;  /* 0x4b8000004242b820 */ /* 0x000fe20000400000 */
[----:B------:R-:W1:Y:S01]  /*8080*/  MUFU.RCP R64, R90 ;  /* 0x0000005a00407308 */ /* 0x000e620000001000 */
[----:B------:R-:W-:Y:S01]  /*8090*/  @!P3 FMUL R71, R71, 16777216 ;  /* 0x4b8000004747b820 */ /* 0x000fe20000400000 */
[----:B------:R-:W-:Y:S01]  /*80a0*/  IADD3 R85, R92, -0x3f3504f3, RZ ;  /* 0xc0cafb0d5c557810 */ /* 0x000fe20007ffe0ff */
[----:B------:R-:W-:Y:S01]  /*80b0*/  @!P3 FMUL R69, R69, 16777216 ;  /* 0x4b8000004545b820 */ /* 0x000fe20000400000 */
[----:B0-----:R-:W-:Y:S01]  /*80c0*/  IADD3 R86, R93, -R86, RZ ;  /* 0x800000565d567210 */ /* 0x001fe20007ffe0ff */
[----:B------:R-:W-:Y:S01]  /*80d0*/  @!P3 FMUL R73, R73, 16777216 ;  /* 0x4b8000004949b820 */ /* 0x000fe20000400000 */
[----:B------:R-:W-:Y:S01]  /*80e0*/  LOP3.LUT R85, R85, 0xff800000, RZ, 0xc0, !PT ;  /* 0xff80000055557812 */ /* 0x000fe200078ec0ff */
[----:B------:R-:W-:Y:S01]  /*80f0*/  @!P3 FMUL R74, R74, 16777216 ;  /* 0x4b8000004a4ab820 */ /* 0x000fe20000400000 */
[----:B------:R0:W-:Y:S01]  /*8100*/  I2F R87, R10 ;  /* 0x0000000a00577306 */ /* 0x0001e20000201400 */
[----:B------:R-:W-:Y:S01]  /*8110*/  @!P3 FMUL R79, R79, 16777216 ;  /* 0x4b8000004f4fb820 */ /* 0x000fe20000400000 */
[----:B------:R-:W-:Y:S01]  /*8120*/  ISETP.GE.U32.AND P5, PT, R92, 0x7f800000, PT ;  /* 0x7f8000005c00780c */ /* 0x000fe20003fa6070 */
[----:B------:R-:W-:Y:S01]  /*8130*/  @!P3 FMUL R91, R91, 16777216 ;  /* 0x4b8000005b5bb820 */ /* 0x000fe20000400000 */
[----:B------:R-:W-:Y:S01]  /*8140*/  LOP3.LUT R233, R233, 0x1c, RZ, 0xc0, !PT ;  /* 0x0000001ce9e97812 */ /* 0x000fe200078ec0ff */
[----:B------:R-:W-:-:S02]  /*8150*/  @!P3 FMUL R83, R83, 16777216 ;  /* 0x4b8000005353b820 */ /* 0x000fc40000400000 */
[----:B------:R-:W-:Y:S02]  /*8160*/  @!P3 FMUL R82, R82, 16777216 ;  /* 0x4b8000005252b820 */ /* 0x000fe40000400000 */
[----:B------:R-:W-:Y:S01]  /*8170*/  @!P3 FMUL R212, R212, 16777216 ;  /* 0x4b800000d4d4b820 */ /* 0x000fe20000400000 */
[----:B0-----:R-:W-:Y:S01]  /*8180*/  IADD3 R10, R3, -R10, RZ ;  /* 0x8000000a030a7210 */ /* 0x001fe20007ffe0ff */
[----:B------:R-:W-:Y:S02]  /*8190*/  @!P3 FMUL R219, R219, 16777216 ;  /* 0x4b800000dbdbb820 */ /* 0x000fe40000400000 */
[----:B------:R-:W-:Y:S02]  /*81a0*/  @!P3 FMUL R211, R211, 16777216 ;  /* 0x4b800000d3d3b820 */ /* 0x000fe40000400000 */
[----:B------:R-:W-:Y:S02]  /*81b0*/  @!P3 FMUL R217, R217, 16777216 ;  /* 0x4b800000d9d9b820 */ /* 0x000fe40000400000 */
[----:B------:R-:W-:-:S02]  /*81c0*/  @!P3 FMUL R216, R216, 16777216 ;  /* 0x4b800000d8d8b820 */ /* 0x000fc40000400000 */
[----:B------:R-:W-:Y:S01]  /*81d0*/  @!P3 FMUL R215, R215, 16777216 ;  /* 0x4b800000d7d7b820 */ /* 0x000fe20000400000 */
[C---:B------:R-:W-:Y:S01]  /*81e0*/  FSETP.GEU.AND P3, PT, |R218|.reuse, 1.175494350822287508e-38, PT ;  /* 0x00800000da00780b */ /* 0x040fe20003f6e200 */
[----:B------:R-:W-:Y:S02]  /*81f0*/  FMUL R89, R218, 8388608 ;  /* 0x4b000000da597820 */ /* 0x000fe40000400000 */
[----:B------:R-:W-:Y:S02]  /*8200*/  IMAD.MOV.U32 R208, RZ, RZ, R88 ;  /* 0x000000ffffd07224 */ /* 0x000fe400078e0058 */
[----:B------:R-:W-:Y:S01]  /*8210*/  @P2 FMUL R70, R70, 0.25 ;  /* 0x3e80000046462820 */ /* 0x000fe20000400000 */
[----:B------:R-:W-:Y:S01]  /*8220*/  FSEL R19, R89, R218, !P4 ;  /* 0x000000da59137208 */ /* 0x000fe20006000000 */
[----:B------:R-:W-:Y:S01]  /*8230*/  @P2 FMUL R218, R218, 0.25 ;  /* 0x3e800000dada2820 */ /* 0x000fe20000400000 */
[----:B------:R0:W-:Y:S01]  /*8240*/  I2F R88, R85 ;  /* 0x0000005500587306 */ /* 0x0001e20000201400 */
[----:B------:R-:W-:Y:S01]  /*8250*/  @P2 FMUL R220, R220, 0.25 ;  /* 0x3e800000dcdc2820 */ /* 0x000fe20000400000 */
[----:B------:R-:W-:Y:S01]  /*8260*/  IADD3 R84, R19, -0x3f3504f3, RZ ;  /* 0xc0cafb0d13547810 */ /* 0x000fe20007ffe0ff */
[----:B------:R-:W-:-:S02]  /*8270*/  @P2 FMUL R222, R222, 0.25 ;  /* 0x3e800000dede2820 */ /* 0x000fc40000400000 */
[----:B------:R-:W-:Y:S01]  /*8280*/  @P2 FMUL R68, R68, 0.25 ;  /* 0x3e80000044442820 */ /* 0x000fe20000400000 */
[----:B------:R-:W-:Y:S01]  /*8290*/  LOP3.LUT R84, R84, 0xff800000, RZ, 0xc0, !PT ;  /* 0xff80000054547812 */ /* 0x000fe200078ec0ff */
[----:B------:R-:W-:Y:S02]  /*82a0*/  @P2 FMUL R78, R78, 0.25 ;  /* 0x3e8000004e4e2820 */ /* 0x000fe40000400000 */
[----:B------:R-:W-:Y:S01]  /*82b0*/  @P2 FMUL R221, R221, 0.25 ;  /* 0x3e800000dddd2820 */ /* 0x000fe20000400000 */
[----:B------:R-:W-:Y:S01]  /*82c0*/  I2F R89, R84 ;  /* 0x0000005400597306 */ /* 0x000fe20000201400 */
[----:B------:R-:W-:Y:S01]  /*82d0*/  @P2 FMUL R77, R77, 0.25 ;  /* 0x3e8000004d4d2820 */ /* 0x000fe20000400000 */
[----:B0-----:R-:W-:Y:S01]  /*82e0*/  IADD3 R85, R92, -R85, RZ ;  /* 0x800000555c557210 */ /* 0x001fe20007ffe0ff */
[----:B------:R-:W-:Y:S02]  /*82f0*/  @P2 FMUL R76, R76, 0.25 ;  /* 0x3e8000004c4c2820 */ /* 0x000fe40000400000 */
[----:B------:R-:W-:-:S02]  /*8300*/  @P2 FMUL R81, R81, 0.25 ;  /* 0x3e80000051512820 */ /* 0x000fc40000400000 */
[----:B------:R-:W-:Y:S02]  /*8310*/  @P2 FMUL R80, R80, 0.25 ;  /* 0x3e80000050502820 */ /* 0x000fe40000400000 */
[----:B------:R-:W-:Y:S02]  /*8320*/  @P2 FMUL R225, R225, 0.25 ;  /* 0x3e800000e1e12820 */ /* 0x000fe40000400000 */
[----:B------:R-:W-:Y:S02]  /*8330*/  @P2 FMUL R213, R213, 0.25 ;  /* 0x3e800000d5d52820 */ /* 0x000fe40000400000 */
[----:B------:R-:W-:Y:S02]  /*8340*/  @P2 FMUL R210, R210, 0.25 ;  /* 0x3e800000d2d22820 */ /* 0x000fe40000400000 */
[----:B------:R-:W-:Y:S02]  /*8350*/  @P2 FMUL R208, R208, 0.25 ;  /* 0x3e800000d0d02820 */ /* 0x000fe40000400000 */
[----:B------:R-:W-:-:S02]  /*8360*/  @!P3 FMUL R218, R218, 16777216 ;  /* 0x4b800000dadab820 */ /* 0x000fc40000400000 */
[----:B------:R-:W-:Y:S02]  /*8370*/  @P2 FMUL R207, R207, 0.25 ;  /* 0x3e800000cfcf2820 */ /* 0x000fe40000400000 */
[----:B------:R-:W-:Y:S01]  /*8380*/  @P2 FMUL R206, R206, 0.25 ;  /* 0x3e800000cece2820 */ /* 0x000fe20000400000 */
[----:B------:R-:W-:Y:S01]  /*8390*/  FSETP.GT.AND P2, PT, |R209|, 8.50705917302346158658e+37, PT ;  /* 0x7e800000d100780b */ /* 0x000fe20003f44200 */
[----:B-1----:R-:W-:Y:S02]  /*83a0*/  FMUL R214, R64, R69 ;  /* 0x0000004540d67220 */ /* 0x002fe40000400000 */
[----:B------:R-:W-:Y:S01]  /*83b0*/  @!P3 FMUL R70, R70, 16777216 ;  /* 0x4b8000004646b820 */ /* 0x000fe20000400000 */
[----:B------:R-:W0:Y:S01]  /*83c0*/  MUFU.RCP R69, R218 ;  /* 0x000000da00457308 */ /* 0x000e220000001000 */
[----:B------:R-:W-:Y:S02]  /*83d0*/  @!P3 FMUL R220, R220, 16777216 ;  /* 0x4b800000dcdcb820 */ /* 0x000fe40000400000 */
[----:B------:R-:W-:-:S02]  /*83e0*/  @!P3 FMUL R222, R222, 16777216 ;  /* 0x4b800000dedeb820 */ /* 0x000fc40000400000 */
[----:B------:R-:W-:Y:S02]  /*83f0*/  @!P3 FMUL R68, R68, 16777216 ;  /* 0x4b8000004444b820 */ /* 0x000fe40000400000 */
[----:B------:R-:W-:Y:S02]  /*8400*/  @!P3 FMUL R78, R78, 16777216 ;  /* 0x4b8000004e4eb820 */ /* 0x000fe40000400000 */
[----:B------:R-:W-:Y:S02]  /*8410*/  @!P3 FMUL R221, R221, 16777216 ;  /* 0x4b800000ddddb820 */ /* 0x000fe40000400000 */
[----:B------:R-:W-:Y:S02]  /*8420*/  @!P3 FMUL R77, R77, 16777216 ;  /* 0x4b8000004d4db820 */ /* 0x000fe40000400000 */
        /* <DEDUP_REMOVED lines=8> */
[----:B------:R-:W-:Y:S01]  /*84b0*/  @!P3 FMUL R206, R206, 16777216 ;  /* 0x4b800000ceceb820 */ /* 0x000fe20000400000 */
[C---:B------:R-:W-:Y:S01]  /*84c0*/  FSETP.GEU.AND P3, PT, |R8|.reuse, 1.175494350822287508e-38, PT ;  /* 0x008000000800780b */ /* 0x040fe20003f6e200 */
[----:B------:R-:W-:Y:S02]  /*84d0*/  @P1 FMUL R8, R8, 0.25 ;  /* 0x3e80000008081820 */ /* 0x000fe40000400000 */
[----:B------:R-:W-:Y:S02]  /*84e0*/  FFMA.FTZ R97, R72, 1.1920928955078125e-07, R97 ;  /* 0x3400000048617823 */ /* 0x000fe40000010061 */
[----:B------:R-:W-:Y:S02]  /*84f0*/  FMUL R72, R64, R217 ;  /* 0x000000d940487220 */ /* 0x000fe40000400000 */
[C---:B0-----:R-:W-:Y:S02]  /*8500*/  FMUL R217, R69.reuse, R220 ;  /* 0x000000dc45d97220 */ /* 0x041fe40000400000 */
[----:B------:R-:W-:-:S02]  /*8510*/  FMUL R220, R69, R68 ;  /* 0x0000004445dc7220 */ /* 0x000fc40000400000 */
[----:B------:R-:W-:Y:S02]  /*8520*/  @P1 FMUL R99, R99, 0.25 ;  /* 0x3e80000063631820 */ /* 0x000fe40000400000 */
[----:B------:R-:W-:Y:S02]  /*8530*/  @!P3 FMUL R8, R8, 16777216 ;  /* 0x4b8000000808b820 */ /* 0x000fe40000400000 */
[----:B------:R-:W-:Y:S02]  /*8540*/  @P1 FMUL R98, R98, 0.25 ;  /* 0x3e80000062621820 */ /* 0x000fe40000400000 */
[----:B------:R-:W0:Y:S01]  /*8550*/  MUFU.RCP R68, R8 ;  /* 0x0000000800447308 */ /* 0x000e220000001000 */
[----:B------:R-:W-:Y:S02]  /*8560*/  @P1 FMUL R103, R103, 0.25 ;  /* 0x3e80000067671820 */ /* 0x000fe40000400000 */
[----:B------:R-:W-:Y:S02]  /*8570*/  @P1 FMUL R102, R102, 0.25 ;  /* 0x3e80000066661820 */ /* 0x000fe40000400000 */
[----:B------:R-:W-:-:S02]  /*8580*/  @P1 FMUL R107, R107, 0.25 ;  /* 0x3e8000006b6b1820 */ /* 0x000fc40000400000 */
[----:B------:R-:W-:Y:S02]  /*8590*/  @P1 FMUL R106, R106, 0.25 ;  /* 0x3e8000006a6a1820 */ /* 0x000fe40000400000 */
[----:B------:R-:W-:Y:S02]  /*85a0*/  @P1 FMUL R111, R111, 0.25 ;  /* 0x3e8000006f6f1820 */ /* 0x000fe40000400000 */
[----:B------:R-:W-:Y:S02]  /*85b0*/  @P1 FMUL R110, R110, 0.25 ;  /* 0x3e8000006e6e1820 */ /* 0x000fe40000400000 */
[----:B------:R-:W-:Y:S02]  /*85c0*/  @P1 FMUL R115, R115, 0.25 ;  /* 0x3e80000073731820 */ /* 0x000fe40000400000 */
[----:B------:R-:W-:Y:S02]  /*85d0*/  @P1 FMUL R114, R114, 0.25 ;  /* 0x3e80000072721820 */ /* 0x000fe40000400000 */
[----:B------:R-:W-:-:S02]  /*85e0*/  @P1 FMUL R119, R119, 0.25 ;  /* 0x3e80000077771820 */ /* 0x000fc40000400000 */
[----:B------:R-:W-:Y:S02]  /*85f0*/  @P1 FMUL R118, R118, 0.25 ;  /* 0x3e80000076761820 */ /* 0x000fe40000400000 */
[----:B------:R-:W-:Y:S02]  /*8600*/  @P1 FMUL R123, R123, 0.25 ;  /* 0x3e8000007b7b1820 */ /* 0x000fe40000400000 */
[----:B------:R-:W-:Y:S02]  /*8610*/  @P1 FMUL R122, R122, 0.25 ;  /* 0x3e8000007a7a1820 */ /* 0x000fe40000400000 */
[----:B------:R-:W-:Y:S02]  /*8620*/  @P1 FMUL R127, R127, 0.25 ;  /* 0x3e8000007f7f1820 */ /* 0x000fe40000400000 */
[----:B------:R-:W-:Y:S01]  /*8630*/  @P1 FMUL R126, R126, 0.25 ;  /* 0x3e8000007e7e1820 */ /* 0x000fe20000400000 */
[C---:B------:R-:W-:Y:S01]  /*8640*/  FSETP.GEU.AND P1, PT, |R209|.reuse, 1.175494350822287508e-38, PT ;  /* 0x00800000d100780b */ /* 0x040fe20003f2e200 */
[----:B------:R-:W-:Y:S01]  /*8650*/  IMAD.MOV.U32 R9, RZ, RZ, R96 ;  /* 0x000000ffff097224 */ /* 0x000fe200078e0060 */
[----:B------:R-:W-:Y:S01]  /*8660*/  FSEL R96, RZ, -23, P4 ;  /* 0xc1b80000ff607808 */ /* 0x000fe20002000000 */
[----:B------:R-:W-:Y:S01]  /*8670*/  @P2 FMUL R209, R209, 0.25 ;  /* 0x3e800000d1d12820 */ /* 0x000fe20000400000 */
[----:B------:R-:W-:Y:S01]  /*8680*/  ISETP.GE.U32.AND P4, PT, R3, 0x7f800000, PT ;  /* 0x7f8000000300780c */ /* 0x000fe20003f86070 */
[----:B------:R-:W-:-:S02]  /*8690*/  FFMA.FTZ R94, R87, 1.1920928955078125e-07, R94 ;  /* 0x34000000575e7823 */ /* 0x000fc4000001005e */
[----:B------:R-:W-:Y:S02]  /*86a0*/  @!P3 FMUL R98, R98, 16777216 ;  /* 0x4b8000006262b820 */ /* 0x000fe40000400000 */
[----:B------:R-:W-:Y:S02]  /*86b0*/  @!P3 FMUL R102, R102, 16777216 ;  /* 0x4b8000006666b820 */ /* 0x000fe40000400000 */
[----:B------:R-:W-:Y:S02]  /*86c0*/  FMUL R87, R64, R67 ;  /* 0x0000004340577220 */ /* 0x000fe40000400000 */
[----:B------:R-:W-:Y:S02]  /*86d0*/  @!P3 FMUL R103, R103, 16777216 ;  /* 0x4b8000006767b820 */ /* 0x000fe40000400000 */
[----:B------:R-:W-:Y:S02]  /*86e0*/  @!P3 FMUL R106, R106, 16777216 ;  /* 0x4b8000006a6ab820 */ /* 0x000fe40000400000 */
[----:B------:R-:W-:-:S02]  /*86f0*/  @!P3 FMUL R111, R111, 16777216 ;  /* 0x4b8000006f6fb820 */ /* 0x000fc40000400000 */
[----:B------:R-:W-:Y:S02]  /*8700*/  @!P3 FMUL R122, R122, 16777216 ;  /* 0x4b8000007a7ab820 */ /* 0x000fe40000400000 */
[----:B------:R-:W-:Y:S02]  /*8710*/  FFMA.FTZ R96, R89, 1.1920928955078125e-07, R96 ;  /* 0x3400000059607823 */ /* 0x000fe40000010060 */
[----:B------:R-:W-:Y:S02]  /*8720*/  FMUL R67, R64, R91 ;  /* 0x0000005b40437220 */ /* 0x000fe40000400000 */
        /* <DEDUP_REMOVED lines=10> */
[----:B------:R-:W-:Y:S01]  /*87d0*/  ISETP.GE.U32.AND P3, PT, R19, 0x7f800000, PT ;  /* 0x7f8000001300780c */ /* 0x000fe20003f66070 */
[C---:B------:R-:W-:Y:S02]  /*87e0*/  FMUL R89, R64.reuse, R73 ;  /* 0x0000004940597220 */ /* 0x040fe40000400000 */
[C---:B------:R-:W-:Y:S02]  /*87f0*/  FMUL R91, R64.reuse, R83 ;  /* 0x00000053405b7220 */ /* 0x040fe40000400000 */
[----:B------:R-:W-:Y:S02]  /*8800*/  @!P1 FMUL R209, R209, 16777216 ;  /* 0x4b800000d1d19820 */ /* 0x000fe40000400000 */
[----:B------:R-:W-:Y:S02]  /*8810*/  FMUL R73, R64, R82 ;  /* 0x0000005240497220 */ /* 0x000fe40000400000 */
[----:B------:R-:W-:-:S02]  /*8820*/  FMUL R226, R69, R80 ;  /* 0x0000005045e27220 */ /* 0x000fc40000400000 */
[C---:B0-----:R-:W-:Y:S02]  /*8830*/  FMUL R83, R68.reuse, R98 ;  /* 0x0000006244537220 */ /* 0x041fe40000400000 */
[C---:B------:R-:W-:Y:S02]  /*8840*/  FMUL R8, R68.reuse, R102 ;  /* 0x0000006644087220 */ /* 0x040fe40000400000 */
[----:B------:R-:W-:Y:S02]  /*8850*/  FMUL R223, R69, R81 ;  /* 0x0000005145df7220 */ /* 0x000fe40000400000 */
[C---:B------:R-:W-:Y:S01]  /*8860*/  FMUL R98, R68.reuse, R103 ;  /* 0x0000006744627220 */ /* 0x040fe20000400000 */
[----:B------:R-:W-:Y:S01]  /*8870*/  F2FP.BF16.PACK_AB R83, R83, R8 ;  /* 0x000000085353723e */ /* 0x000fe200000010ff */
[C---:B------:R-:W-:Y:S02]  /*8880*/  FMUL R82, R68.reuse, R106 ;  /* 0x0000006a44527220 */ /* 0x040fe40000400000 */
[----:B------:R-:W-:-:S02]  /*8890*/  FMUL R102, R68, R111 ;  /* 0x0000006f44667220 */ /* 0x000fc40000400000 */
[C---:B------:R-:W-:Y:S02]  /*88a0*/  FMUL R80, R68.reuse, R122 ;  /* 0x0000007a44507220 */ /* 0x040fe40000400000 */
[C---:B------:R-:W-:Y:S02]  /*88b0*/  FMUL R99, R68.reuse, R99 ;  /* 0x0000006344637220 */ /* 0x040fe40000400000 */
[C---:B------:R-:W-:Y:S02]  /*88c0*/  FMUL R107, R68.reuse, R107 ;  /* 0x0000006b446b7220 */ /* 0x040fe40000400000 */
[C---:B------:R-:W-:Y:S02]  /*88d0*/  FMUL R103, R68.reuse, R110 ;  /* 0x0000006e44677220 */ /* 0x040fe40000400000 */
[C---:B------:R-:W-:Y:S02]  /*88e0*/  FMUL R115, R68.reuse, R115 ;  /* 0x0000007344737220 */ /* 0x040fe40000400000 */
[----:B------:R-:W-:Y:S01]  /*88f0*/  FMUL R81, R68, R114 ;  /* 0x0000007244517220 */ /* 0x000fe20000400000 */
[----:B------:R-:W-:Y:S01]  /*8900*/  F2FP.BF16.PACK_AB R82, R82, R103 ;  /* 0x000000675252723e */ /* 0x000fe200000010ff */
[----:B------:R-:W-:-:S02]  /*8910*/  FMUL R106, R68, R119 ;  /* 0x00000077446a7220 */ /* 0x000fc40000400000 */
[C---:B------:R-:W-:Y:S02]  /*8920*/  FMUL R118, R68.reuse, R118 ;  /* 0x0000007644767220 */ /* 0x040fe40000400000 */
[C---:B------:R-:W-:Y:S02]  /*8930*/  FMUL R123, R68.reuse, R123 ;  /* 0x0000007b447b7220 */ /* 0x040fe40000400000 */
[C---:B------:R-:W-:Y:S01]  /*8940*/  FMUL R122, R68.reuse, R127 ;  /* 0x0000007f447a7220 */ /* 0x040fe20000400000 */
[----:B------:R-:W-:Y:S01]  /*8950*/  F2FP.BF16.PACK_AB R81, R81, R118 ;  /* 0x000000765151723e */ /* 0x000fe200000010ff */
[----:B------:R-:W-:Y:S02]  /*8960*/  FMUL R111, R68, R126 ;  /* 0x0000007e446f7220 */ /* 0x000fe40000400000 */
[----:B------:R-:W0:Y:S01]  /*8970*/  MUFU.RCP R68, R209 ;  /* 0x000000d100447308 */ /* 0x000e220000001000 */
[----:B------:R-:W-:Y:S01]  /*8980*/  @P2 FMUL R100, R100, 0.25 ;  /* 0x3e80000064642820 */ /* 0x000fe20000400000 */
[----:B------:R-:W-:Y:S01]  /*8990*/  F2FP.BF16.PACK_AB R8, R123, R122 ;  /* 0x0000007a7b08723e */ /* 0x000fe200000010ff */
[----:B------:R-:W-:Y:S01]  /*89a0*/  @P2 FMUL R113, R113, 0.25 ;  /* 0x3e80000071712820 */ /* 0x000fe20000400000 */
[----:B------:R-:W-:Y:S01]  /*89b0*/  F2FP.BF16.PACK_AB R80, R80, R111 ;  /* 0x0000006f5050723e */ /* 0x000fe200000010ff */
[----:B------:R-:W-:-:S02]  /*89c0*/  @P2 FMUL R117, R117, 0.25 ;  /* 0x3e80000075752820 */ /* 0x000fc40000400000 */
[----:B------:R-:W-:Y:S02]  /*89d0*/  @!P1 FMUL R100, R100, 16777216 ;  /* 0x4b80000064649820 */ /* 0x000fe40000400000 */
[----:B------:R-:W-:Y:S01]  /*89e0*/  @!P1 FMUL R113, R113, 16777216 ;  /* 0x4b80000071719820 */ /* 0x000fe20000400000 */
[----:B------:R-:W-:Y:S01]  /*89f0*/  STS.128 [R18+0x80], R80 ;  /* 0x0000805012007388 */ /* 0x000fe20000000c00 */
[----:B------:R-:W-:Y:S02]  /*8a00*/  @!P1 FMUL R117, R117, 16777216 ;  /* 0x4b80000075759820 */ /* 0x000fe40000400000 */
[----:B------:R-:W-:Y:S02]  /*8a10*/  @P2 FMUL R101, R101, 0.25 ;  /* 0x3e80000065652820 */ /* 0x000fe40000400000 */
[C---:B------:R-:W-:Y:S02]  /*8a20*/  FMUL R218, R69.reuse, R222 ;  /* 0x000000de45da7220 */ /* 0x040fe40000400000 */
[----:B------:R-:W-:-:S02]  /*8a30*/  FMUL R222, R69, R77 ;  /* 0x0000004d45de7220 */ /* 0x000fc40000400000 */
[C---:B0-----:R-:W-:Y:S02]  /*8a40*/  FMUL R114, R68.reuse, R100 ;  /* 0x0000006444727220 */ /* 0x041fe40000400000 */
[C---:B------:R-:W-:Y:S02]  /*8a50*/  FMUL R77, R68.reuse, R113 ;  /* 0x00000071444d7220 */ /* 0x040fe40000400000 */
[----:B------:R-:W-:Y:S02]  /*8a60*/  FMUL R100, R68, R117 ;  /* 0x0000007544647220 */ /* 0x000fe40000400000 */
[----:B------:R-:W-:Y:S02]  /*8a70*/  @!P1 FMUL R101, R101, 16777216 ;  /* 0x4b80000065659820 */ /* 0x000fe40000400000 */
[----:B------:R-:W-:Y:S01]  /*8a80*/  @P2 FMUL R11, R11, 0.25 ;  /* 0x3e8000000b0b2820 */ /* 0x000fe20000400000 */
[----:B------:R-:W-:Y:S01]  /*8a90*/  F2FP.BF16.PACK_AB R77, R77, R100 ;  /* 0x000000644d4d723e */ /* 0x000fe200000010ff */
        /* <DEDUP_REMOVED lines=10> */
[----:B------:R-:W-:Y:S01]  /*8b40*/  @P2 FMUL R124, R124, 0.25 ;  /* 0x3e8000007c7c2820 */ /* 0x000fe20000400000 */
[----:B------:R-:W-:Y:S01]  /*8b50*/  FSETP.NEU.AND P2, PT, R3, RZ, PT ;  /* 0x000000ff0300720b */ /* 0x000fe20003f4d000 */
[----:B------:R-:W-:Y:S02]  /*8b60*/  FMUL R110, R68, R101 ;  /* 0x00000065446e7220 */ /* 0x000fe40000400000 */
[----:B------:R-:W-:-:S02]  /*8b70*/  @!P1 FMUL R11, R11, 16777216 ;  /* 0x4b8000000b0b9820 */ /* 0x000fc40000400000 */
[----:B------:R-:W-:Y:S02]  /*8b80*/  @!P1 FMUL R9, R9, 16777216 ;  /* 0x4b80000009099820 */ /* 0x000fe40000400000 */
[----:B------:R-:W-:Y:S02]  /*8b90*/  IMAD.MOV.U32 R100, RZ, RZ, 0x3dc6b27f ;  /* 0x3dc6b27fff647424 */ /* 0x000fe400078e00ff */
[----:B------:R-:W-:Y:S02]  /*8ba0*/  FADD R101, R10, -1 ;  /* 0xbf8000000a657421 */ /* 0x000fe40000000000 */
        /* <DEDUP_REMOVED lines=11> */
[----:B------:R-:W-:Y:S02]  /*8c60*/  FFMA.FTZ R95, R88, 1.1920928955078125e-07, R95 ;  /* 0x34000000585f7823 */ /* 0x000fe4000001005f */
[C---:B------:R-:W-:Y:S02]  /*8c70*/  FMUL R75, R64.reuse, R66 ;  /* 0x00000042404b7220 */ /* 0x040fe40000400000 */
[C---:B------:R-:W-:Y:S02]  /*8c80*/  FMUL R88, R64.reuse, R71 ;  /* 0x0000004740587220 */ /* 0x040fe40000400000 */
[C---:B------:R-:W-:Y:S01]  /*8c90*/  FMUL R74, R64.reuse, R74 ;  /* 0x0000004a404a7220 */ /* 0x040fe20000400000 */
[----:B------:R-:W-:Y:S01]  /*8ca0*/  F2FP.BF16.PACK_AB R75, R75, R214 ;  /* 0x000000d64b4b723e */ /* 0x000fe200000010ff */
[----:B------:R-:W-:-:S02]  /*8cb0*/  FMUL R90, R64, R79 ;  /* 0x0000004f405a7220 */ /* 0x000fc40000400000 */
[----:B------:R-:W-:Y:S01]  /*8cc0*/  FMUL R212, R64, R212 ;  /* 0x000000d440d47220 */ /* 0x000fe20000400000 */
[----:B------:R-:W-:Y:S01]  /*8cd0*/  F2FP.BF16.PACK_AB R74, R74, R67 ;  /* 0x000000434a4a723e */ /* 0x000fe200000010ff */
[C---:B------:R-:W-:Y:S01]  /*8ce0*/  FMUL R66, R64.reuse, R219 ;  /* 0x000000db40427220 */ /* 0x040fe20000400000 */
[----:B------:R-:W-:Y:S01]  /*8cf0*/  F2FP.BF16.PACK_AB R67, R217, R220 ;  /* 0x000000dcd943723e */ /* 0x000fe200000010ff */
[C---:B------:R-:W-:Y:S02]  /*8d00*/  FMUL R211, R64.reuse, R211 ;  /* 0x000000d340d37220 */ /* 0x040fe40000400000 */
[C---:B------:R-:W-:Y:S01]  /*8d10*/  FMUL R216, R64.reuse, R216 ;  /* 0x000000d840d87220 */ /* 0x040fe20000400000 */
[----:B------:R-:W-:Y:S01]  /*8d20*/  F2FP.BF16.PACK_AB R73, R73, R66 ;  /* 0x000000424949723e */ /* 0x000fe200000010ff */
[----:B------:R-:W-:Y:S02]  /*8d30*/  FMUL R65, R64, R215 ;  /* 0x000000d740417220 */ /* 0x000fe40000400000 */
[----:B------:R-:W-:-:S02]  /*8d40*/  FMUL R228, R69, R225 ;  /* 0x000000e145e47220 */ /* 0x000fc40000400000 */
[C---:B------:R-:W-:Y:S01]  /*8d50*/  FMUL R215, R69.reuse, R70 ;  /* 0x0000004645d77220 */ /* 0x040fe20000400000 */
[----:B------:R-:W-:Y:S01]  /*8d60*/  F2FP.BF16.PACK_AB R72, R72, R65 ;  /* 0x000000414848723e */ /* 0x000fe200000010ff */
[C---:B------:R-:W-:Y:S02]  /*8d70*/  FMUL R219, R69.reuse, R78 ;  /* 0x0000004e45db7220 */ /* 0x040fe40000400000 */
[C---:B------:R-:W-:Y:S02]  /*8d80*/  FMUL R221, R69.reuse, R221 ;  /* 0x000000dd45dd7220 */ /* 0x040fe40000400000 */
[C---:B------:R-:W-:Y:S01]  /*8d90*/  FMUL R224, R69.reuse, R76 ;  /* 0x0000004c45e07220 */ /* 0x040fe20000400000 */
[----:B------:R-:W-:Y:S01]  /*8da0*/  STS.128 [R18+0x180], R72 ;  /* 0x0001804812007388 */ /* 0x000fe20000000c00 */
[C---:B------:R-:W-:Y:S02]  /*8db0*/  FMUL R213, R69.reuse, R213 ;  /* 0x000000d545d57220 */ /* 0x040fe40000400000 */
[----:B------:R-:W-:Y:S01]  /*8dc0*/  FMUL R210, R69, R210 ;  /* 0x000000d245d27220 */ /* 0x000fe20000400000 */
[----:B------:R-:W-:Y:S01]  /*8dd0*/  F2FP.BF16.PACK_AB R66, R221, R224 ;  /* 0x000000e0dd42723e */ /* 0x000fe200000010ff */
[C---:B------:R-:W-:Y:S01]  /*8de0*/  FMUL R64, R69.reuse, R208 ;  /* 0x000000d045407220 */ /* 0x040fe20000400000 */
[----:B------:R-:W-:Y:S01]  /*8df0*/  F2FP.BF16.PACK_AB R65, R226, R213 ;  /* 0x000000d5e241723e */ /* 0x000fe200000010ff */
[----:B------:R-:W-:-:S02]  /*8e00*/  FMUL R207, R69, R207 ;  /* 0x000000cf45cf7220 */ /* 0x000fc40000400000 */
[----:B------:R-:W-:Y:S02]  /*8e10*/  FMUL R225, R69, R206 ;  /* 0x000000ce45e17220 */ /* 0x000fe40000400000 */
[C---:B------:R-:W-:Y:S02]  /*8e20*/  FMUL R79, R68.reuse, R11 ;  /* 0x0000000b444f7220 */ /* 0x040fe40000400000 */
[----:B------:R-:W-:Y:S01]  /*8e30*/  FMUL R71, R68, R9 ;  /* 0x0000000944477220 */ /* 0x000fe20000400000 */
[----:B------:R-:W-:Y:S01]  /*8e40*/  F2FP.BF16.PACK_AB R64, R64, R225 ;  /* 0x000000e14040723e */ /* 0x000fe200000010ff */
[----:B------:R-:W-:Y:S01]  /*8e50*/  FFMA.FTZ R10, R101, R100, -0.16845393180847167969 ;  /* 0xbe2c7f30650a7423 */ /* 0x000fe20000010064 */
[----:B------:R-:W-:Y:S01]  /*8e60*/  F2FP.BF16.PACK_AB R79, R79, R110 ;  /* 0x0000006e4f4f723e */ /* 0x000fe200000010ff */
[C---:B------:R-:W-:Y:S01]  /*8e70*/  FMUL R78, R68.reuse, R105 ;  /* 0x00000069444e7220 */ /* 0x040fe20000400000 */
[----:B------:R-:W-:Y:S01]  /*8e80*/  F2FP.BF16.PACK_AB R71, R71, R114 ;  /* 0x000000724747723e */ /* 0x000fe200000010ff */
[C---:B------:R-:W-:Y:S01]  /*8e90*/  FMUL R70, R68.reuse, R104 ;  /* 0x0000006844467220 */ /* 0x040fe20000400000 */
[----:B------:R-:W-:Y:S01]  /*8ea0*/  STS.128 [R18+0x100], R64 ;  /* 0x0001004012007388 */ /* 0x000fe20000000c00 */
[----:B------:R-:W-:-:S02]  /*8eb0*/  FMUL R109, R68, R109 ;  /* 0x0000006d446d7220 */ /* 0x000fc40000400000 */
[C---:B------:R-:W-:Y:S02]  /*8ec0*/  FMUL R9, R68.reuse, R108 ;  /* 0x0000006c44097220 */ /* 0x040fe40000400000 */
[----:B------:R-:W-:Y:S01]  /*8ed0*/  FMUL R76, R68, R121 ;  /* 0x00000079444c7220 */ /* 0x000fe20000400000 */
[----:B------:R-:W-:Y:S01]  /*8ee0*/  F2FP.BF16.PACK_AB R78, R78, R109 ;  /* 0x0000006d4e4e723e */ /* 0x000fe200000010ff */
[----:B------:R-:W-:Y:S01]  /*8ef0*/  FMUL R120, R68, R120 ;  /* 0x0000007844787220 */ /* 0x000fe20000400000 */
[----:B------:R-:W-:Y:S01]  /*8f00*/  F2FP.BF16.PACK_AB R70, R70, R9 ;  /* 0x000000094646723e */ /* 0x000fe200000010ff */
[C---:B------:R-:W-:Y:S01]  /*8f10*/  FMUL R11, R68.reuse, R124 ;  /* 0x0000007c440b7220 */ /* 0x040fe20000400000 */
[----:B------:R-:W-:Y:S01]  /*8f20*/  F2FP.BF16.PACK_AB R9, R115, R106 ;  /* 0x0000006a7309723e */ /* 0x000fe200000010ff */
[C---:B------:R-:W-:Y:S02]  /*8f30*/  FMUL R125, R68.reuse, R125 ;  /* 0x0000007d447d7220 */ /* 0x040fe40000400000 */
[----:B------:R-:W-:-:S02]  /*8f40*/  FMUL R69, R68, R112 ;  /* 0x0000007044457220 */ /* 0x000fc40000400000 */
[----:B------:R-:W-:Y:S01]  /*8f50*/  FMUL R116, R68, R116 ;  /* 0x0000007444747220 */ /* 0x000fe20000400000 */
[----:B------:R-:W-:Y:S01]  /*8f60*/  F2FP.BF16.PACK_AB R68, R120, R11 ;  /* 0x0000000b7844723e */ /* 0x000fe200000010ff */
[----:B------:R-:W-:Y:S01]  /*8f70*/  FFMA.FTZ R10, R101, R10, 0.1716887056827545166 ;  /* 0x3e2fcf2a650a7423 */ /* 0x000fe2000001000a */
[----:B------:R-:W-:Y:S01]  /*8f80*/  F2FP.BF16.PACK_AB R76, R76, R125 ;  /* 0x0000007d4c4c723e */ /* 0x000fe200000010ff */
[----:B------:R-:W-:Y:S01]  /*8f90*/  IMAD.IADD R84, R19, 0x1, -R84 ;  /* 0x0000000113547824 */ /* 0x000fe200078e0a54 */
[----:B------:R-:W-:Y:S01]  /*8fa0*/  F2FP.BF16.PACK_AB R69, R69, R116 ;  /* 0x000000744545723e */ /* 0x000fe200000010ff */
[----:B------:R-:W-:Y:S01]  /*8fb0*/  FFMA.FTZ R104, R101, R10, -0.17900948226451873779 ;  /* 0xbe374e4365687423 */ /* 0x000fe2000001000a */
[----:B------:R-:W-:Y:S01]  /*8fc0*/  F2FP.BF16.PACK_AB R10, R107, R102 ;  /* 0x000000666b0a723e */ /* 0x000fe200000010ff */
[----:B------:R0:W-:Y:S01]  /*8fd0*/  STS.128 [R18+0x200], R76 ;  /* 0x0002004c12007388 */ /* 0x0001e20000000c00 */
[----:B------:R-:W-:Y:S01]  /*8fe0*/  F2FP.BF16.PACK_AB R11, R99, R98 ;  /* 0x00000062630b723e */ /* 0x000fe200000010ff */
[----:B------:R-:W-:Y:S01]  /*8ff0*/  FADD R103, R84, -1 ;  /* 0xbf80000054677421 */ /* 0x000fe20000000000 */
[----:B------:R-:W-:Y:S01]  /*9000*/  LOP3.LUT R98, R2, 0x40, RZ, 0x3c, !PT ;  /* 0x0000004002627812 */ /* 0x000fe200078e3cff */
[----:B------:R1:W-:Y:S01]  /*9010*/  STS.128 [R18], R68 ;  /* 0x0000004412007388 */ /* 0x0003e20000000c00 */
[----:B------:R-:W-:-:S02]  /*9020*/  FADD R99, R85, -1 ;  /* 0xbf80000055637421 */ /* 0x000fc40000000000 */
[C---:B------:R-:W-:Y:S01]  /*9030*/  FFMA.FTZ R104, R101.reuse, R104, 0.20512372255325317383 ;  /* 0x3e520bf465687423 */ /* 0x040fe20000010068 */
[----:B------:R2:W-:Y:S01]  /*9040*/  STS.128 [R18+0x280], R8 ;  /* 0x0002800812007388 */ /* 0x0005e20000000c00 */
[----:B------:R-:W-:Y:S02]  /*9050*/  FADD R105, R86, -1 ;  /* 0xbf80000056697421 */ /* 0x000fe40000000000 */
[----:B------:R-:W-:-:S04]  /*9060*/  FFMA.FTZ R104, R101, R104, -0.24046532809734344482 ;  /* 0xbe763c8b65687423 */ /* 0x000fc80000010068 */
[----:B------:R-:W-:Y:S01]  /*9070*/  FFMA.FTZ R104, R101, R104, 0.28857114911079406738 ;  /* 0x3e93bf9965687423 */ /* 0x000fe20000010068 */
[----:B0-----:R-:W-:Y:S02]  /*9080*/  F2FP.BF16.PACK_AB R76, R211, R216 ;  /* 0x000000d8d34c723e */ /* 0x001fe400000010ff */
[----:B------:R-:W-:Y:S01]  /*9090*/  F2FP.BF16.PACK_AB R77, R91, R212 ;  /* 0x000000d45b4d723e */ /* 0x000fe200000010ff */
[----:B------:R-:W-:Y:S01]  /*90a0*/  FFMA.FTZ R104, R101, R104, -0.36067417263984680176 ;  /* 0xbeb8aa4965687423 */ /* 0x000fe20000010068 */
[----:B-1----:R-:W-:Y:S02]  /*90b0*/  F2FP.BF16.PACK_AB R68, R210, R207 ;  /* 0x000000cfd244723e */ /* 0x002fe400000010ff */
[----:B------:R-:W-:Y:S01]  /*90c0*/  F2FP.BF16.PACK_AB R69, R223, R228 ;  /* 0x000000e4df45723e */ /* 0x000fe200000010ff */
[----:B------:R-:W-:Y:S01]  /*90d0*/  FFMA.FTZ R104, R101, R104, 0.48089820146560668945 ;  /* 0x3ef6384a65687423 */ /* 0x000fe20000010068 */
[----:B------:R-:W-:Y:S01]  /*90e0*/  F2FP.BF16.PACK_AB R70, R219, R222 ;  /* 0x000000dedb46723e */ /* 0x000fe200000010ff */
[----:B--2---:R-:W-:Y:S01]  /*90f0*/  FFMA.FTZ R10, R103, R100, -0.16845393180847167969 ;  /* 0xbe2c7f30670a7423 */ /* 0x004fe20000010064 */
[----:B------:R-:W-:Y:S01]  /*9100*/  F2FP.BF16.PACK_AB R71, R215, R218 ;  /* 0x000000dad747723e */ /* 0x000fe200000010ff */
[----:B------:R-:W-:Y:S01]  /*9110*/  FFMA.FTZ R8, R99, R100, -0.16845393180847167969 ;  /* 0xbe2c7f3063087423 */ /* 0x000fe20000010064 */
[----:B------:R-:W-:Y:S01]  /*9120*/  F2FP.BF16.PACK_AB R78, R89, R90 ;  /* 0x0000005a594e723e */ /* 0x000fe200000010ff */
[----:B------:R-:W-:Y:S01]  /*9130*/  FFMA.FTZ R10, R103, R10, 0.1716887056827545166 ;  /* 0x3e2fcf2a670a7423 */ /* 0x000fe2000001000a */
[----:B------:R-:W-:Y:S01]  /*9140*/  F2FP.BF16.PACK_AB R79, R87, R88 ;  /* 0x00000058574f723e */ /* 0x000fe200000010ff */
[----:B------:R-:W-:Y:S01]  /*9150*/  STS.128 [R18+0x300], R68 ;  /* 0x0003004412007388 */ /* 0x000fe20000000c00 */
[----:B------:R-:W-:-:S02]  /*9160*/  FFMA.FTZ R8, R99, R8, 0.1716887056827545166 ;  /* 0x3e2fcf2a63087423 */ /* 0x000fc40000010008 */
[----:B------:R-:W-:Y:S01]  /*9170*/  FFMA.FTZ R10, R103, R10, -0.17900948226451873779 ;  /* 0xbe374e43670a7423 */ /* 0x000fe2000001000a */
[----:B------:R0:W-:Y:S01]  /*9180*/  STS.128 [R18+0x380], R76 ;  /* 0x0003804c12007388 */ /* 0x0001e20000000c00 */
[----:B------:R-:W-:Y:S02]  /*9190*/  FFMA.FTZ R8, R99, R8, -0.17900948226451873779 ;  /* 0xbe374e4363087423 */ /* 0x000fe40000010008 */
[----:B------:R-:W-:Y:S01]  /*91a0*/  FFMA.FTZ R72, R103, R10, 0.20512372255325317383 ;  /* 0x3e520bf467487423 */ /* 0x000fe2000001000a */
[----:B------:R-:W-:Y:S01]  /*91b0*/  BAR.SYNC.DEFER_BLOCKING 0x0 ;  /* 0x0000000000007b1d */ /* 0x000fe20000010000 */
[----:B------:R-:W-:Y:S02]  /*91c0*/  FFMA.FTZ R104, R101, R104, -0.72134751081466674805 ;  /* 0xbf38aa3b65687423 */ /* 0x000fe40000010068 */
[----:B------:R-:W-:Y:S02]  /*91d0*/  FFMA.FTZ R100, R105, R100, -0.16845393180847167969 ;  /* 0xbe2c7f3069647423 */ /* 0x000fe40000010064 */
[----:B------:R-:W-:-:S02]  /*91e0*/  FMUL R104, R101, R104 ;  /* 0x0000006865687220 */ /* 0x000fc40000400000 */
[----:B------:R-:W-:Y:S02]  /*91f0*/  FFMA.FTZ R100, R105, R100, 0.1716887056827545166 ;  /* 0x3e2fcf2a69647423 */ /* 0x000fe40000010064 */
[----:B------:R-:W-:Y:S02]  /*9200*/  FMUL R104, R101, R104 ;  /* 0x0000006865687220 */ /* 0x000fe40000400000 */
[----:B------:R-:W-:Y:S02]  /*9210*/  FFMA.FTZ R100, R105, R100, -0.17900948226451873779 ;  /* 0xbe374e4369647423 */ /* 0x000fe40000010064 */
[----:B0-----:R-:W-:Y:S02]  /*9220*/  FFMA.FTZ R76, R103, R72, -0.24046532809734344482 ;  /* 0xbe763c8b674c7423 */ /* 0x001fe40000010048 */
[----:B------:R-:W-:Y:S02]  /*9230*/  FFMA.FTZ R18, R99, R8, 0.20512372255325317383 ;  /* 0x3e520bf463127423 */ /* 0x000fe40000010008 */
[----:B------:R-:W-:-:S02]  /*9240*/  FFMA.FTZ R80, R103, R76, 0.28857114911079406738 ;  /* 0x3e93bf9967507423 */ /* 0x000fc4000001004c */
[----:B------:R-:W-:Y:S02]  /*9250*/  FFMA.FTZ R101, R101, 1.4426950216293334961, R104 ;  /* 0x3fb8aa3b65657823 */ /* 0x000fe40000010068 */
[C---:B------:R-:W-:Y:S02]  /*9260*/  FFMA.FTZ R84, R103.reuse, R80, -0.36067417263984680176 ;  /* 0xbeb8aa4967547423 */ /* 0x040fe40000010050 */
[----:B------:R-:W-:Y:S01]  /*9270*/  FADD R94, R94, R101 ;  /* 0x000000655e5e7221 */ /* 0x000fe20000000000 */
[----:B------:R-:W0:Y:S01]  /*9280*/  LDS.128 R8, [R2] ;  /* 0x0000000002087984 */ /* 0x000e220000000c00 */
[----:B------:R-:W-:Y:S02]  /*9290*/  FFMA.FTZ R88, R103, R84, 0.48089820146560668945 ;  /* 0x3ef6384a67587423 */ /* 0x000fe40000010054 */
[----:B------:R-:W-:Y:S01]  /*92a0*/  FFMA.FTZ R18, R99, R18, -0.24046532809734344482 ;  /* 0xbe763c8b63127423 */ /* 0x000fe20000010012 */
[----:B------:R-:W1:Y:S01]  /*92b0*/  LDS.128 R76, [R98] ;  /* 0x00000000624c7984 */ /* 0x000e620000000c00 */
[----:B------:R-:W-:-:S02]  /*92c0*/  FFMA.FTZ R100, R105, R100, 0.20512372255325317383 ;  /* 0x3e520bf469647423 */ /* 0x000fc40000010064 */
[----:B------:R-:W-:Y:S01]  /*92d0*/  FFMA.FTZ R18, R99, R18, 0.28857114911079406738 ;  /* 0x3e93bf9963127423 */ /* 0x000fe20000010012 */
[----:B------:R-:W2:Y:S01]  /*92e0*/  LDS.128 R64, [R2+0x400] ;  /* 0x0004000002407984 */ /* 0x000ea20000000c00 */
[----:B------:R-:W-:Y:S02]  /*92f0*/  FFMA.FTZ R100, R105, R100, -0.24046532809734344482 ;  /* 0xbe763c8b69647423 */ /* 0x000fe40000010064 */
[----:B------:R-:W-:Y:S01]  /*9300*/  FFMA.FTZ R18, R99, R18, -0.36067417263984680176 ;  /* 0xbeb8aa4963127423 */ /* 0x000fe20000010012 */
[----:B------:R-:W3:Y:S01]  /*9310*/  LDS.128 R80, [R98+0x400] ;  /* 0x0004000062507984 */ /* 0x000ee20000000c00 */
[----:B------:R-:W-:Y:S02]  /*9320*/  FFMA.FTZ R100, R105, R100, 0.28857114911079406738 ;  /* 0x3e93bf9969647423 */ /* 0x000fe40000010064 */
[----:B------:R-:W-:Y:S01]  /*9330*/  FFMA.FTZ R18, R99, R18, 0.48089820146560668945 ;  /* 0x3ef6384a63127423 */ /* 0x000fe20000010012 */
[----:B------:R-:W4:Y:S01]  /*9340*/  LDS.128 R68, [R2+0x800] ;  /* 0x0008000002447984 */ /* 0x000f220000000c00 */
[----:B------:R-:W-:-:S02]  /*9350*/  FFMA.FTZ R100, R105, R100, -0.36067417263984680176 ;  /* 0xbeb8aa4969647423 */ /* 0x000fc40000010064 */
[----:B------:R-:W-:Y:S01]  /*9360*/  FFMA.FTZ R18, R99, R18, -0.72134751081466674805 ;  /* 0xbf38aa3b63127423 */ /* 0x000fe20000010012 */
[----:B------:R5:W4:Y:S01]  /*9370*/  LDS.128 R72, [R2+0xc00] ;  /* 0x000c000002487984 */ /* 0x000b220000000c00 */
[----:B------:R-:W-:Y:S02]  /*9380*/  FFMA.FTZ R100, R105, R100, 0.48089820146560668945 ;  /* 0x3ef6384a69647423 */ /* 0x000fe40000010064 */
[----:B------:R-:W-:Y:S01]  /*9390*/  FMUL R18, R99, R18 ;  /* 0x0000001263127220 */ /* 0x000fe20000400000 */
[----:B------:R-:W4:Y:S01]  /*93a0*/  LDS.128 R84, [R98+0x800] ;  /* 0x0008000062547984 */ /* 0x000f220000000c00 */
[----:B------:R-:W-:Y:S02]  /*93b0*/  FFMA.FTZ R100, R105, R100, -0.72134751081466674805 ;  /* 0xbf38aa3b69647423 */ /* 0x000fe40000010064 */
[----:B------:R-:W-:Y:S02]  /*93c0*/  FMUL R18, R99, R18 ;  /* 0x0000001263127220 */ /* 0x000fe40000400000 */
[----:B-----5:R-:W-:-:S02]  /*93d0*/  FFMA.FTZ R2, R103, R88, -0.72134751081466674805 ;  /* 0xbf38aa3b67027423 */ /* 0x020fc40000010058 */
[----:B------:R5:W4:Y:S01]  /*93e0*/  LDS.128 R88, [R98+0xc00] ;  /* 0x000c000062587984 */ /* 0x000b220000000c00 */
[----:B------:R-:W-:Y:S02]  /*93f0*/  FMUL R100, R105, R100 ;  /* 0x0000006469647220 */ /* 0x000fe40000400000 */
[----:B------:R-:W-:Y:S02]  /*9400*/  FMUL R2, R103, R2 ;  /* 0x0000000267027220 */ /* 0x000fe40000400000 */
[----:B------:R-:W-:Y:S02]  /*9410*/  FFMA.FTZ R18, R99, 1.4426950216293334961, R18 ;  /* 0x3fb8aa3b63127823 */ /* 0x000fe40000010012 */
[----:B------:R-:W-:Y:S01]  /*9420*/  FMUL R2, R103, R2 ;  /* 0x0000000267027220 */ /* 0x000fe20000400000 */
[----:B-----5:R-:W-:Y:S01]  /*9430*/  @P1 MOV R98, 0x7f800000 ;  /* 0x7f80000000621802 */ /* 0x020fe20000000f00 */
[----:B0-----:R0:W-:Y:S01]  /*9440*/  STG.E.U16 [R204.64], R8 ;  /* 0x00000008cc007986 */ /* 0x0011e2000c101506 */
[----:B------:R-:W-:-:S02]  /*9450*/  FMUL R100, R105, R100 ;  /* 0x0000006469647220 */ /* 0x000fc40000400000 */
[----:B------:R-:W-:Y:S01]  /*9460*/  FFMA.FTZ R103, R103, 1.4426950216293334961, R2 ;  /* 0x3fb8aa3b67677823 */ /* 0x000fe20000010002 */
[----:B-1----:R1:W-:Y:S01]  /*9470*/  STG.E.U16 [R202.64], R76 ;  /* 0x0000004cca007986 */ /* 0x0023e2000c101506 */
[----:B------:R-:W-:Y:S02]  /*9480*/  @P4 IMAD.MOV.U32 R2, RZ, RZ, 0x7f800000 ;  /* 0x7f800000ff024424 */ /* 0x000fe400078e00ff */
[----:B------:R-:W-:Y:S01]  /*9490*/  FADD R96, R96, R103 ;  /* 0x0000006760607221 */ /* 0x000fe20000000000 */
[----:B--2---:R-:W-:Y:S01]  /*94a0*/  STG.E.U16 [R200.64], R64 ;  /* 0x00000040c8007986 */ /* 0x004fe2000c101506 */
[----:B------:R-:W-:Y:S01]  /*94b0*/  @P4 FFMA.FTZ R94, R3, R2, +INF ;  /* 0x7f800000035e4423 */ /* 0x000fe20000010002 */
[----:B------:R-:W-:Y:S01]  /*94c0*/  PRMT R3, R76, 0x7632, R3 ;  /* 0x000076324c037816 */ /* 0x000fe20000000003 */
[----:B------:R-:W-:Y:S01]  /*94d0*/  @P3 IMAD.MOV.U32 R2, RZ, RZ, 0x7f800000 ;  /* 0x7f800000ff023424 */ /* 0x000fe200078e00ff */
[----:B---3--:R-:W-:Y:S01]  /*94e0*/  STG.E.U16 [R198.64], R80 ;  /* 0x00000050c6007986 */ /* 0x008fe2000c101506 */
[----:B------:R-:W-:Y:S01]  /*94f0*/  FADD R18, R95, R18 ;  /* 0x000000125f127221 */ /* 0x000fe20000000000 */
[----:B------:R-:W-:Y:S01]  /*9500*/  @P5 MOV R95, 0x7f800000 ;  /* 0x7f800000005f5802 */ /* 0x000fe20000000f00 */
[----:B------:R-:W-:Y:S01]  /*9510*/  @P3 FFMA.FTZ R96, R19, R2, +INF ;  /* 0x7f80000013603423 */ /* 0x000fe20000010002 */
[----:B------:R-:W-:Y:S01]  /*9520*/  PRMT R2, R8, 0x7632, R2 ;  /* 0x0000763208027816 */ /* 0x000fe20000000002 */
[----:B----4-:R2:W-:Y:S01]  /*9530*/  STG.E.U16 [R196.64], R68 ;  /* 0x00000044c4007986 */ /* 0x0105e2000c101506 */
[----:B0-----:R-:W-:Y:S01]  /*9540*/  PRMT R8, R64, 0x7632, R8 ;  /* 0x0000763240087816 */ /* 0x001fe20000000008 */
[----:B------:R-:W-:Y:S01]  /*9550*/  FFMA.FTZ R100, R105, 1.4426950216293334961, R100 ;  /* 0x3fb8aa3b69647823 */ /* 0x000fe20000010064 */
[----:B-1----:R-:W-:Y:S01]  /*9560*/  PRMT R76, R74, 0x7632, R76 ;  /* 0x000076324a4c7816 */ /* 0x002fe2000000004c */
[C---:B------:R-:W-:Y:S01]  /*9570*/  @P5 FFMA.FTZ R18, R92.reuse, R95, +INF ;  /* 0x7f8000005c125423 */ /* 0x040fe2000001005f */
[----:B------:R-:W-:Y:S01]  /*9580*/  FSETP.NEU.AND P4, PT, R92, RZ, PT ;  /* 0x000000ff5c00720b */ /* 0x000fe20003f8d000 */
[----:B------:R-:W-:Y:S01]  /*9590*/  FADD R97, R97, R100 ;  /* 0x0000006461617221 */ /* 0x000fe20000000000 */
[----:B------:R0:W-:Y:S01]  /*95a0*/  STG.E.U16 [R194.64], R84 ;  /* 0x00000054c2007986 */ /* 0x0001e2000c101506 */
[C---:B------:R-:W-:Y:S01]  /*95b0*/  FSETP.NEU.AND P3, PT, R93.reuse, RZ, PT ;  /* 0x000000ff5d00720b */ /* 0x040fe20003f6d000 */
[----:B------:R-:W-:Y:S01]  /*95c0*/  @P1 FFMA.FTZ R97, R93, R98, +INF ;  /* 0x7f8000005d611423 */ /* 0x000fe20000010062 */
[----:B------:R-:W-:Y:S01]  /*95d0*/  PRMT R92, R75, 0x7632, R92 ;  /* 0x000076324b5c7816 */ /* 0x000fe2000000005c */
[----:B------:R1:W-:Y:S01]  /*95e0*/  STG.E.U16 [R192.64], R72 ;  /* 0x00000048c0007986 */ /* 0x0003e2000c101506 */
[----:B--2---:R-:W-:-:S02]  /*95f0*/  PRMT R68, R68, 0x7632, R68 ;  /* 0x0000763244447816 */ /* 0x004fc40000000044 */
[----:B------:R-:W-:Y:S01]  /*9600*/  PRMT R93, R91, 0x7632, R93 ;  /* 0x000076325b5d7816 */ /* 0x000fe2000000005d */
[----:B------:R2:W-:Y:S01]  /*9610*/  STG.E.U16 [R190.64], R88 ;  /* 0x00000058be007986 */ /* 0x0005e2000c101506 */
[----:B------:R-:W-:Y:S02]  /*9620*/  FSETP.NEU.AND P5, PT, R19, RZ, PT ;  /* 0x000000ff1300720b */ /* 0x000fe40003fad000 */
[----:B------:R-:W-:Y:S01]  /*9630*/  FSEL R18, R18, -INF , P4 ;  /* 0xff80000012127808 */ /* 0x000fe20002000000 */
[----:B------:R3:W-:Y:S01]  /*9640*/  STG.E.U16 [R188.64], R2 ;  /* 0x00000002bc007986 */ /* 0x0007e2000c101506 */
[----:B0-----:R-:W-:-:S03]  /*9650*/  PRMT R84, R84, 0x7632, R84 ;  /* 0x0000763254547816 */ /* 0x001fc60000000054 */
[----:B------:R0:W-:Y:S01]  /*9660*/  STG.E.U16 [R12.64], R3 ;  /* 0x000000030c007986 */ /* 0x0001e2000c101506 */
[----:B-1----:R-:W-:Y:S01]  /*9670*/  PRMT R72, R72, 0x7632, R72 ;  /* 0x0000763248487816 */ /* 0x002fe20000000048 */
[----:B------:R-:W-:Y:S02]  /*9680*/  FFMA R5, R18, 0.69314718246459960938, R5 ;  /* 0x3f31721812057823 */ /* 0x000fe40000000005 */
[----:B------:R1:W-:Y:S01]  /*9690*/  STG.E.U16 [R14.64], R8 ;  /* 0x000000080e007986 */ /* 0x0003e2000c101506 */
[----:B--2---:R-:W-:Y:S02]  /*96a0*/  PRMT R88, R88, 0x7632, R88 ;  /* 0x0000763258587816 */ /* 0x004fe40000000058 */
[----:B---3--:R-:W-:Y:S02]  /*96b0*/  PRMT R2, R9, 0x7632, R2 ;  /* 0x0000763209027816 */ /* 0x008fe40000000002 */
[----:B0-----:R-:W-:Y:S02]  /*96c0*/  PRMT R13, R80, 0x7632, R13 ;  /* 0x00007632500d7816 */ /* 0x001fe4000000000d */
[----:B------:R-:W-:-:S02]  /*96d0*/  PRMT R3, R78, 0x7632, R3 ;  /* 0x000076324e037816 */ /* 0x000fc40000000003 */
[----:B-1----:R-:W-:Y:S01]  /*96e0*/  PRMT R8, R11, 0x7632, R8 ;  /* 0x000076320b087816 */ /* 0x002fe20000000008 */
[----:B------:R-:W-:Y:S01]  /*96f0*/  STG.E.U16 [R16.64], R13 ;  /* 0x0000000d10007986 */ /* 0x000fe2000c101506 */
[----:B------:R-:W-:-:S03]  /*9700*/  PRMT R12, R87, 0x7632, R12 ;  /* 0x00007632570c7816 */ /* 0x000fc6000000000c */
[----:B------:R-:W-:Y:S04]  /*9710*/  STG.E.U16 [R20.64], R68 ;  /* 0x0000004414007986 */ /* 0x000fe8000c101506 */
[----:B------:R0:W-:Y:S04]  /*9720*/  STG.E.U16 [R22.64], R84 ;  /* 0x0000005416007986 */ /* 0x0001e8000c101506 */
[----:B------:R1:W-:Y:S04]  /*9730*/  STG.E.U16 [R24.64], R72 ;  /* 0x0000004818007986 */ /* 0x0003e8000c101506 */
[----:B------:R2:W-:Y:S04]  /*9740*/  STG.E.U16 [R26.64], R88 ;  /* 0x000000581a007986 */ /* 0x0005e8000c101506 */
[----:B------:R3:W-:Y:S01]  /*9750*/  STG.E.U16 [R28.64], R9 ;  /* 0x000000091c007986 */ /* 0x0007e2000c101506 */
[----:B0-----:R-:W-:-:S03]  /*9760*/  PRMT R23, R77, 0x7632, R23 ;  /* 0x000076324d177816 */ /* 0x001fc60000000017 */
[----:B------:R0:W-:Y:S01]  /*9770*/  STG.E.U16 [R30.64], R77 ;  /* 0x0000004d1e007986 */ /* 0x0001e2000c101506 */
[----:B-1----:R-:W-:Y:S02]  /*9780*/  PRMT R24, R65, 0x7632, R24 ;  /* 0x0000763241187816 */ /* 0x002fe40000000018 */
[----:B------:R-:W-:Y:S01]  /*9790*/  PRMT R25, R81, 0x7632, R25 ;  /* 0x0000763251197816 */ /* 0x000fe20000000019 */
[----:B------:R-:W-:Y:S01]  /*97a0*/  STG.E.U16 [R32.64], R65 ;  /* 0x0000004120007986 */ /* 0x000fe2000c101506 */
[----:B--2---:R-:W-:Y:S02]  /*97b0*/  PRMT R26, R69, 0x7632, R26 ;  /* 0x00007632451a7816 */ /* 0x004fe4000000001a */
[----:B------:R-:W-:Y:S01]  /*97c0*/  PRMT R27, R85, 0x7632, R27 ;  /* 0x00007632551b7816 */ /* 0x000fe2000000001b */
[----:B------:R-:W-:Y:S01]  /*97d0*/  STG.E.U16 [R34.64], R81 ;  /* 0x0000005122007986 */ /* 0x000fe2000c101506 */
[----:B---3--:R-:W-:Y:S02]  /*97e0*/  PRMT R28, R73, 0x7632, R28 ;  /* 0x00007632491c7816 */ /* 0x008fe4000000001c */
[----:B------:R-:W-:Y:S01]  /*97f0*/  PRMT R29, R89, 0x7632, R29 ;  /* 0x00007632591d7816 */ /* 0x000fe2000000001d */
[----:B------:R-:W-:Y:S01]  /*9800*/  STG.E.U16 [R36.64], R69 ;  /* 0x0000004524007986 */ /* 0x000fe2000c101506 */
[----:B------:R-:W-:-:S02]  /*9810*/  PRMT R72, R66, 0x7632, R72 ;  /* 0x0000763242487816 */ /* 0x000fc40000000048 */
[----:B0-----:R-:W-:Y:S01]  /*9820*/  PRMT R77, R90, 0x7632, R77 ;  /* 0x000076325a4d7816 */ /* 0x001fe2000000004d */
[----:B------:R-:W-:Y:S01]  /*9830*/  STG.E.U16 [R38.64], R85 ;  /* 0x0000005526007986 */ /* 0x000fe2000c101506 */
[----:B------:R-:W-:Y:S02]  /*9840*/  PRMT R88, R67, 0x7632, R88 ;  /* 0x0000763243587816 */ /* 0x000fe40000000058 */
[----:B------:R-:W-:Y:S01]  /*9850*/  FSEL R9, R94, -INF , P2 ;  /* 0xff8000005e097808 */ /* 0x000fe20001000000 */
[----:B------:R0:W-:Y:S04]  /*9860*/  STG.E.U16 [R40.64], R73 ;  /* 0x0000004928007986 */ /* 0x0001e8000c101506 */
[----:B------:R1:W-:Y:S01]  /*9870*/  STG.E.U16 [R42.64], R89 ;  /* 0x000000592a007986 */ /* 0x0003e2000c101506 */
[----:B------:R-:W-:-:S03]  /*9880*/  FFMA R4, R9, 0.69314718246459960938, R4 ;  /* 0x3f31721809047823 */ /* 0x000fc60000000004 */
[----:B------:R2:W-:Y:S04]  /*9890*/  STG.E.U16 [R44.64], R2 ;  /* 0x000000022c007986 */ /* 0x0005e8000c101506 */
[----:B------:R-:W-:Y:S01]  /*98a0*/  STG.E.U16 [R46.64], R23 ;  /* 0x000000172e007986 */ /* 0x000fe2000c101506 */
[----:B0-----:R-:W-:-:S03]  /*98b0*/  PRMT R73, R82, 0x7632, R73 ;  /* 0x0000763252497816 */ /* 0x001fc60000000049 */
[----:B------:R-:W-:Y:S01]  /*98c0*/  STG.E.U16 [R48.64], R24 ;  /* 0x0000001830007986 */ /* 0x000fe2000c101506 */
[----:B-1----:R-:W-:-:S03]  /*98d0*/  PRMT R89, R83, 0x7632, R89 ;  /* 0x0000763253597816 */ /* 0x002fc60000000059 */
[----:B------:R-:W-:Y:S01]  /*98e0*/  STG.E.U16 [R50.64], R25 ;  /* 0x0000001932007986 */ /* 0x000fe2000c101506 */
[----:B--2---:R-:W-:-:S03]  /*98f0*/  PRMT R2, R10, 0x7632, R2 ;  /* 0x000076320a027816 */ /* 0x004fc60000000002 */
[----:B------:R-:W-:Y:S04]  /*9900*/  STG.E.U16 [R52.64], R26 ;  /* 0x0000001a34007986 */ /* 0x000fe8000c101506 */
[----:B------:R-:W-:Y:S04]  /*9910*/  STG.E.U16 [R54.64], R27 ;  /* 0x0000001b36007986 */ /* 0x000fe8000c101506 */
[----:B------:R-:W-:Y:S04]  /*9920*/  STG.E.U16 [R56.64], R28 ;  /* 0x0000001c38007986 */ /* 0x000fe8000c101506 */
[----:B------:R-:W-:Y:S04]  /*9930*/  STG.E.U16 [R58.64], R29 ;  /* 0x0000001d3a007986 */ /* 0x000fe8000c101506 */
[----:B------:R0:W-:Y:S04]  /*9940*/  STG.E.U16 [R60.64], R10 ;  /* 0x0000000a3c007986 */ /* 0x0001e8000c101506 */
[----:B------:R-:W-:Y:S04]  /*9950*/  STG.E.U16 [R62.64], R78 ;  /* 0x0000004e3e007986 */ /* 0x000fe8000c101506 */
[----:B------:R-:W-:Y:S04]  /*9960*/  STG.E.U16 [R128.64], R66 ;  /* 0x0000004280007986 */ /* 0x000fe8000c101506 */
[----:B------:R-:W-:Y:S01]  /*9970*/  STG.E.U16 [R130.64], R82 ;  /* 0x0000005282007986 */ /* 0x000fe2000c101506 */
[----:B0-----:R-:W-:-:S03]  /*9980*/  PRMT R10, R79, 0x7632, R10 ;  /* 0x000076324f0a7816 */ /* 0x001fc6000000000a */
[----:B------:R0:W-:Y:S04]  /*9990*/  STG.E.U16 [R132.64], R70 ;  /* 0x0000004684007986 */ /* 0x0001e8000c101506 */
[----:B------:R1:W-:Y:S04]  /*99a0*/  STG.E.U16 [R134.64], R86 ;  /* 0x0000005686007986 */ /* 0x0003e8000c101506 */
[----:B------:R-:W-:Y:S04]  /*99b0*/  STG.E.U16 [R136.64], R74 ;  /* 0x0000004a88007986 */ /* 0x000fe8000c101506 */
[----:B------:R2:W-:Y:S01]  /*99c0*/  STG.E.U16 [R138.64], R90 ;  /* 0x0000005a8a007986 */ /* 0x0005e2000c101506 */
[----:B0-----:R-:W-:-:S03]  /*99d0*/  PRMT R70, R70, 0x7632, R70 ;  /* 0x0000763246467816 */ /* 0x001fc60000000046 */
[----:B------:R0:W-:Y:S01]  /*99e0*/  STG.E.U16 [R140.64], R2 ;  /* 0x000000028c007986 */ /* 0x0001e2000c101506 */
[----:B-1----:R-:W-:-:S03]  /*99f0*/  PRMT R86, R86, 0x7632, R86 ;  /* 0x0000763256567816 */ /* 0x002fc60000000056 */
[----:B------:R1:W-:Y:S04]  /*9a00*/  STG.E.U16 [R142.64], R3 ;  /* 0x000000038e007986 */ /* 0x0003e8000c101506 */
[----:B------:R3:W-:Y:S01]  /*9a10*/  STG.E.U16 [R144.64], R72 ;  /* 0x0000004890007986 */ /* 0x0007e2000c101506 */
[----:B--2---:R-:W-:-:S03]  /*9a20*/  PRMT R90, R71, 0x7632, R90 ;  /* 0x00007632475a7816 */ /* 0x004fc6000000005a */
[----:B------:R3:W-:Y:S01]  /*9a30*/  STG.E.U16 [R146.64], R73 ;  /* 0x0000004992007986 */ /* 0x0007e2000c101506 */
[----:B0-----:R-:W-:-:S03]  /*9a40*/  FSEL R2, R97, -INF , P3 ;  /* 0xff80000061027808 */ /* 0x001fc60001800000 */
[----:B------:R3:W-:Y:S01]  /*9a50*/  STG.E.U16 [R148.64], R70 ;  /* 0x0000004694007986 */ /* 0x0007e2000c101506 */
[----:B-1----:R-:W-:Y:S01]  /*9a60*/  FSEL R3, R96, -INF , P5 ;  /* 0xff80000060037808 */ /* 0x002fe20002800000 */
[----:B------:R-:W-:Y:S02]  /*9a70*/  FFMA R7, R2, 0.69314718246459960938, R7 ;  /* 0x3f31721802077823 */ /* 0x000fe40000000007 */
[----:B------:R3:W-:Y:S02]  /*9a80*/  STG.E.U16 [R150.64], R86 ;  /* 0x0000005696007986 */ /* 0x0007e4000c101506 */
[----:B------:R-:W-:Y:S02]  /*9a90*/  FFMA R6, R3, 0.69314718246459960938, R6 ;  /* 0x3f31721803067823 */ /* 0x000fe40000000006 */
[----:B------:R3:W-:Y:S04]  /*9aa0*/  STG.E.U16 [R152.64], R76 ;  /* 0x0000004c98007986 */ /* 0x0007e8000c101506 */
        /* <DEDUP_REMOVED lines=17> */
[----:B------:R-:W-:Y:S06]  /*9bc0*/  BAR.SYNC.DEFER_BLOCKING 0x0 ;  /* 0x0000000000007b1d */ /* 0x000fec0000010000 */
[----:B------:R3:W-:Y:S04]  /*9bd0*/  STS.128 [R233.X4], R4 ;  /* 0x00000004e9007388 */ /* 0x0007e80000004c00 */
[----:B------:R-:W-:Y:S06]  /*9be0*/  BAR.SYNC.DEFER_BLOCKING 0x0 ;  /* 0x0000000000007b1d */ /* 0x000fec0000010000 */
[----:B------:R-:W-:Y:S05]  /*9bf0*/  @P0 EXIT ;  /* 0x000000000000094d */ /* 0x000fea0003800000 */
[----:B---3--:R-:W0:Y:S01]  /*9c00*/  LDS R7, [R0] ;  /* 0x0000000000077984 */ /* 0x008e220000000800 */
[----:B------:R-:W-:Y:S01]  /*9c10*/  IMAD R2, R232, c[0x0][0x1cc], RZ ;  /* 0x00007300e8027a24 */ /* 0x000fe200078e02ff */
[C---:B------:R-:W-:Y:S01]  /*9c20*/  SHF.L.U32 R6, R229.reuse, 0x2, RZ ;  /* 0x00000002e5067819 */ /* 0x040fe200000006ff */
[----:B------:R-:W-:-:S04]  /*9c30*/  IMAD.HI R5, R229, 0x4, RZ ;  /* 0x00000004e5057827 */ /* 0x000fc800078e02ff */
[C---:B------:R-:W-:Y:S02]  /*9c40*/  IMAD.SHL.U32 R3, R2.reuse, 0x4, RZ ;  /* 0x0000000402037824 */ /* 0x040fe400078e00ff */
[----:B------:R-:W-:-:S03]  /*9c50*/  IMAD.HI R4, R2, 0x4, RZ ;  /* 0x0000000402047827 */ /* 0x000fc600078e02ff */
[----:B------:R-:W-:-:S04]  /*9c60*/  IADD3 R2, P0, P1, R6, c[0x0][0x180], R3 ;  /* 0x0000600006027a10 */ /* 0x000fc8000791e003 */
[----:B------:R-:W-:-:S05]  /*9c70*/  IADD3.X R3, R5, c[0x0][0x184], R4, P0, P1 ;  /* 0x0000610005037a10 */ /* 0x000fca00007e2404 */
[----:B0-----:R-:W-:Y:S01]  /*9c80*/  STG.E [R2.64], R7 ;  /* 0x0000000702007986 */ /* 0x001fe2000c101906 */
[----:B------:R-:W-:Y:S05]  /*9c90*/  EXIT ;  /* 0x000000000000794d */ /* 0x000fea0003800000 */
.L_x_2:
[----:B------:R-:W-:-:S00]  /*9ca0*/  BRA `(.L_x_2) ;  /* 0xfffffff000007947 */ /* 0x000fc0000383ffff */
[----:B------:R-:W-:-:S00]  /*9cb0*/  NOP ;  /* 0x0000000000007918 */ /* 0x000fc00000000000 */
        /* <DEDUP_REMOVED lines=12> */
.L_x_3:


//--------------------- .nv.global.init           --------------------------
	.section	.nv.global.init,"aw",@progbits
.nv.global.init:
	.type		_$_str,@object
	.size		_$_str,(.L_0 - _$_str)
_$_str:
        /*0000*/ 	.byte	0x5f, 0x5f, 0x43, 0x55, 0x44, 0x41, 0x5f, 0x46, 0x54, 0x5a, 0x00
.L_0:


//--------------------- .nv.shared.attn_fwd       --------------------------
	.section	.nv.shared.attn_fwd,"aw",@nobits
	.sectionflags	@""
	.align	16
